	.headerflags	@"EF_CUDA_TEXMODE_UNIFIED EF_CUDA_64BIT_ADDRESS EF_CUDA_ACCELERATORS EF_CUDA_SM90 EF_CUDA_VIRTUAL_SM(EF_CUDA_SM90)"
	.elftype	@"ET_EXEC"


//--------------------- .nv.info                  --------------------------
	.section	.nv.info,"",@"SHT_CUDA_INFO"
	.align	4


	//----- nvinfo : EIATTR_REGCOUNT
	.align		4
        /*0000*/ 	.byte	0x04, 0x2f
        /*0002*/ 	.short	(.L_1 - .L_0)
	.align		4
.L_0:
        /*0004*/ 	.word	index@(triton_mm)
        /*0008*/ 	.word	0x00000048


	//----- nvinfo : EIATTR_MIN_STACK_SIZE
	.align		4
.L_1:
        /*000c*/ 	.byte	0x04, 0x12
        /*000e*/ 	.short	(.L_3 - .L_2)
	.align		4
.L_2:
        /*0010*/ 	.word	index@(triton_mm)
        /*0014*/ 	.word	0x00000000


	//----- nvinfo : EIATTR_FRAME_SIZE
	.align		4
.L_3:
        /*0018*/ 	.byte	0x04, 0x11
        /*001a*/ 	.short	(.L_5 - .L_4)
	.align		4
.L_4:
        /*001c*/ 	.word	index@(triton_mm)
        /*0020*/ 	.word	0x00000000


	//----- nvinfo : EIATTR_MIN_STACK_SIZE
	.align		4
.L_5:
        /*0024*/ 	.byte	0x04, 0x12
        /*0026*/ 	.short	(.L_7 - .L_6)
	.align		4
.L_6:
        /*0028*/ 	.word	index@(triton_mm)
        /*002c*/ 	.word	0x00000000
.L_7:


//--------------------- .nv.info.triton_mm        --------------------------
	.section	.nv.info.triton_mm,"",@"SHT_CUDA_INFO"
	.sectionflags	@""
	.align	4


	//----- nvinfo : EIATTR_CUDA_API_VERSION
	.align		4
        /*0000*/ 	.byte	0x04, 0x37
        /*0002*/ 	.short	(.L_9 - .L_8)
.L_8:
        /*0004*/ 	.word	0x0000007c


	//----- nvinfo : EIATTR_KPARAM_INFO
	.align		4
.L_9:
        /*0008*/ 	.byte	0x04, 0x17
        /*000a*/ 	.short	(.L_11 - .L_10)
.L_10:
        /*000c*/ 	.word	0x00000000
        /*0010*/ 	.short	0x0002
        /*0012*/ 	.short	0x0010
        /*0014*/ 	.byte	0x00, 0xf0, 0x21, 0x00


	//----- nvinfo : EIATTR_KPARAM_INFO
	.align		4
.L_11:
        /*0018*/ 	.byte	0x04, 0x17
        /*001a*/ 	.short	(.L_13 - .L_12)
.L_12:
        /*001c*/ 	.word	0x00000000
        /*0020*/ 	.short	0x0001
        /*0022*/ 	.short	0x0008
        /*0024*/ 	.byte	0x00, 0xf0, 0x21, 0x00


	//----- nvinfo : EIATTR_KPARAM_INFO
	.align		4
.L_13:
        /*0028*/ 	.byte	0x04, 0x17
        /*002a*/ 	.short	(.L_15 - .L_14)
.L_14:
        /*002c*/ 	.word	0x00000000
        /*0030*/ 	.short	0x0000
        /*0032*/ 	.short	0x0000
        /*0034*/ 	.byte	0x00, 0xf0, 0x21, 0x00


	//----- nvinfo : EIATTR_SPARSE_MMA_MASK
	.align		4
.L_15:
        /*0038*/ 	.byte	0x03, 0x50
        /*003a*/ 	.short	0x0000


	//----- nvinfo : EIATTR_MAXREG_COUNT
	.align		4
        /*003c*/ 	.byte	0x03, 0x1b
        /*003e*/ 	.short	0x00ff


	//----- nvinfo : EIATTR_EXIT_INSTR_OFFSETS
	.align		4
        /*0040*/ 	.byte	0x04, 0x1c
        /*0042*/ 	.short	(.L_17 - .L_16)


	//   ....[0]....
.L_16:
        /*0044*/ 	.word	0x00001fd0


	//   ....[1]....
        /*0048*/ 	.word	0x00002000


	//----- nvinfo : EIATTR_MAX_THREADS
	.align		4
.L_17:
        /*004c*/ 	.byte	0x04, 0x05
        /*004e*/ 	.short	(.L_19 - .L_18)
.L_18:
        /*0050*/ 	.word	0x00000040
        /*0054*/ 	.word	0x00000001
        /*0058*/ 	.word	0x00000001


	//----- nvinfo : EIATTR_CBANK_PARAM_SIZE
	.align		4
.L_19:
        /*005c*/ 	.byte	0x03, 0x19
        /*005e*/ 	.short	0x0018


	//----- nvinfo : EIATTR_PARAM_CBANK
	.align		4
        /*0060*/ 	.byte	0x04, 0x0a
        /*0062*/ 	.short	(.L_21 - .L_20)
	.align		4
.L_20:
        /*0064*/ 	.word	index@(.nv.constant0.triton_mm)
        /*0068*/ 	.short	0x0210
        /*006a*/ 	.short	0x0018


	//----- nvinfo : EIATTR_SW_WAR
	.align		4
.L_21:
        /*006c*/ 	.byte	0x04, 0x36
        /*006e*/ 	.short	(.L_23 - .L_22)
.L_22:
        /*0070*/ 	.word	0x00000008
.L_23:


//--------------------- .nv.callgraph             --------------------------
	.section	.nv.callgraph,"",@"SHT_CUDA_CALLGRAPH"
	.align	4
	.sectionentsize	8
	.align		4
        /*0000*/ 	.word	0x00000000
	.align		4
        /*0004*/ 	.word	0xffffffff
	.align		4
        /*0008*/ 	.word	0x00000000
	.align		4
        /*000c*/ 	.word	0xfffffffe
	.align		4
        /*0010*/ 	.word	0x00000000
	.align		4
        /*0014*/ 	.word	0xfffffffd
	.align		4
        /*0018*/ 	.word	0x00000000
	.align		4
        /*001c*/ 	.word	0xfffffffc


//--------------------- .text.triton_mm           --------------------------
	.section	.text.triton_mm,"ax",@progbits
	.sectionflags	@"SHF_BARRIERS=1"
	.align	128
        .global         triton_mm
        .type           triton_mm,@function
        .size           triton_mm,(.L_x_2 - triton_mm)
        .other          triton_mm,@"STO_CUDA_ENTRY STV_DEFAULT"
triton_mm:
.text.triton_mm:
[----:B------:R-:W1:Y:S08]  /*0000*/  LDC R1, c[0x0][0x28] ;  /* 0x00000a00ff017b82 */ /* 0x000e700000000800 */
[----:B------:R-:W2:Y:S01]  /*0010*/  S2UR UR11, SR_CTAID.X ;  /* 0x00000000000b79c3 */ /* 0x000ea20000002500 */
[----:B------:R-:W-:Y:S01]  /*0020*/  UMOV UR12, URZ ;  /* 0x0000003f000c7c82 */ /* 0x000fe20008000000 */
[----:B------:R-:W3:Y:S01]  /*0030*/  S2R R57, SR_TID.X ;  /* 0x0000000000397919 */ /* 0x000ee20000002100 */
[----:B------:R-:W-:Y:S01]  /*0040*/  ULDC.64 UR22, c[0x0][0x208] ;  /* 0x0000820000167ab9 */ /* 0x000fe20000000a00 */
[----:B------:R-:W-:Y:S01]  /*0050*/  UMOV UR10, URZ ;  /* 0x0000003f000a7c82 */ /* 0x000fe20008000000 */
[----:B------:R-:W-:-:S03]  /*0060*/  UMOV UR14, 0xffffff80 ;  /* 0xffffff80000e7882 */ /* 0x000fc60000000000 */
[----:B------:R-:W4:Y:S01]  /*0070*/  S2UR UR16, SR_CgaCtaId ;  /* 0x00000000001079c3 */ /* 0x000f220000008800 */
[----:B--2---:R-:W-:-:S04]  /*0080*/  UIMAD.WIDE UR4, UR11, 0x2aaaaaab, URZ ;  /* 0x2aaaaaab0b0478a5 */ /* 0x004fc8000f8e023f */
[----:B------:R-:W-:-:S03]  /*0090*/  USHF.R.U32.HI UR20, URZ, 0x1f, UR5 ;  /* 0x0000001f3f147899 */ /* 0x000fc60008011605 */
[----:B------:R-:W-:Y:S01]  /*00a0*/  UMOV UR4, 0xfffffff8 ;  /* 0xfffffff800047882 */ /* 0x000fe20000000000 */
[----:B------:R-:W-:Y:S01]  /*00b0*/  ULEA.HI.SX32 UR20, UR5, UR20, 0x19 ;  /* 0x0000001405147291 */ /* 0x000fe2000f8fca3f */
[----:B---3--:R-:W-:Y:S01]  /*00c0*/  IMAD.SHL.U32 R41, R57, 0x8, RZ ;  /* 0x0000000839297824 */ /* 0x008fe200078e00ff */
[----:B------:R-:W-:Y:S02]  /*00d0*/  SHF.R.U32.HI R59, RZ, 0x2, R57 ;  /* 0x00000002ff3b7819 */ /* 0x000fe40000011639 */
[----:B------:R-:W-:Y:S02]  /*00e0*/  UIMAD UR4, UR20, UR4, 0x1 ;  /* 0x00000001140474a4 */ /* 0x000fe4000f8e0204 */
[----:B------:R-:W-:Y:S02]  /*00f0*/  UIMAD UR5, UR20, -0x300, UR11 ;  /* 0xfffffd00140578a4 */ /* 0x000fe4000f8e020b */
[----:B------:R-:W-:-:S04]  /*0100*/  UISETP.LT.AND UP0, UPT, UR4, 0x8, UPT ;  /* 0x000000080400788c */ /* 0x000fc8000bf01270 */
[----:B------:R-:W-:Y:S01]  /*0110*/  USEL UR18, UR4, 0x8, UP0 ;  /* 0x0000000804127887 */ /* 0x000fe20008000000 */
[----:B------:R-:W-:-:S03]  /*0120*/  IMAD.U32 R2, RZ, RZ, UR5 ;  /* 0x00000005ff027e24 */ /* 0x000fc6000f8e00ff */
[----:B------:R-:W-:Y:S02]  /*0130*/  ULOP3.LUT UR5, UR5, UR18, URZ, 0x3c, !UPT ;  /* 0x0000001205057292 */ /* 0x000fe4000f8e3c3f */
[----:B------:R-:W-:Y:S01]  /*0140*/  IABS R0, UR18 ;  /* 0x0000001200007c13 */ /* 0x000fe20008000000 */
[----:B------:R-:W-:Y:S01]  /*0150*/  ULOP3.LUT UR17, URZ, UR18, URZ, 0x33, !UPT ;  /* 0x000000123f117292 */ /* 0x000fe2000f8e333f */
[----:B------:R-:W-:Y:S02]  /*0160*/  IABS R2, R2 ;  /* 0x0000000200027213 */ /* 0x000fe40000000000 */
[----:B------:R-:W-:Y:S02]  /*0170*/  R2UR UR8, R0 ;  /* 0x00000000000872ca */ /* 0x000fe400000e0000 */
[----:B------:R-:W-:Y:S02]  /*0180*/  R2UR UR4, R2 ;  /* 0x00000000020472ca */ /* 0x000fe400000e0000 */
[----:B------:R-:W-:-:S04]  /*0190*/  SHF.R.U32.HI R2, RZ, 0x4, R57 ;  /* 0x00000004ff027819 */ /* 0x000fc80000011639 */
[----:B------:R-:W-:-:S04]  /*01a0*/  SGXT.U32 R2, R2, 0x1 ;  /* 0x000000010202781a */ /* 0x000fc80000000000 */
[----:B------:R-:W-:Y:S01]  /*01b0*/  LOP3.LUT R60, R2, 0x7, R57, 0x78, !PT ;  /* 0x00000007023c7812 */ /* 0x000fe200078e7839 */
[----:B------:R-:W2:Y:S01]  /*01c0*/  I2F.RP R3, UR8 ;  /* 0x0000000800037d06 */ /* 0x000ea20008209400 */
[C---:B------:R-:W-:Y:S02]  /*01d0*/  LOP3.LUT R38, R2.reuse, 0x2, RZ, 0xfc, !PT ;  /* 0x0000000202267812 */ /* 0x040fe400078efcff */
[----:B------:R-:W-:Y:S01]  /*01e0*/  LOP3.LUT R36, R2, 0x4, RZ, 0xfc, !PT ;  /* 0x0000000402247812 */ /* 0x000fe200078efcff */
[----:B------:R-:W-:Y:S01]  /*01f0*/  IMAD.SHL.U32 R60, R60, 0x8, RZ ;  /* 0x000000083c3c7824 */ /* 0x000fe200078e00ff */
[C---:B------:R-:W-:Y:S02]  /*0200*/  LOP3.LUT R34, R2.reuse, 0x6, RZ, 0xfc, !PT ;  /* 0x0000000602227812 */ /* 0x040fe400078efcff */
[C---:B------:R-:W-:Y:S02]  /*0210*/  LOP3.LUT R32, R2.reuse, 0x8, RZ, 0xfc, !PT ;  /* 0x0000000802207812 */ /* 0x040fe400078efcff */
[----:B------:R-:W-:-:S02]  /*0220*/  LOP3.LUT R30, R2, 0xa, RZ, 0xfc, !PT ;  /* 0x0000000a021e7812 */ /* 0x000fc400078efcff */
[C---:B------:R-:W-:Y:S02]  /*0230*/  LOP3.LUT R28, R2.reuse, 0xc, RZ, 0xfc, !PT ;  /* 0x0000000c021c7812 */ /* 0x040fe400078efcff */
[----:B------:R-:W-:Y:S01]  /*0240*/  LOP3.LUT R2, R2, 0xe, RZ, 0xfc, !PT ;  /* 0x0000000e02027812 */ /* 0x000fe200078efcff */
[----:B--2---:R2:W3:Y:S01]  /*0250*/  MUFU.RCP R4, R3 ;  /* 0x0000000300047308 */ /* 0x0044e20000001000 */
[----:B------:R-:W-:Y:S02]  /*0260*/  LOP3.LUT R38, R38, 0x7, R57, 0x78, !PT ;  /* 0x0000000726267812 */ /* 0x000fe400078e7839 */
[----:B------:R-:W-:Y:S02]  /*0270*/  LOP3.LUT R36, R36, 0x7, R57, 0x78, !PT ;  /* 0x0000000724247812 */ /* 0x000fe400078e7839 */
[----:B------:R-:W-:Y:S01]  /*0280*/  LOP3.LUT R34, R34, 0x7, R57, 0x78, !PT ;  /* 0x0000000722227812 */ /* 0x000fe200078e7839 */
[----:B------:R-:W-:Y:S01]  /*0290*/  IMAD.SHL.U32 R38, R38, 0x8, RZ ;  /* 0x0000000826267824 */ /* 0x000fe200078e00ff */
        /* <DEDUP_REMOVED lines=8> */
[----:B--2---:R-:W-:Y:S01]  /*0320*/  SHF.R.U32.HI R3, RZ, 0x4, R57 ;  /* 0x00000004ff037819 */ /* 0x004fe20000011639 */
[----:B---3--:R-:W-:-:S02]  /*0330*/  VIADD R4, R4, 0xffffffe ;  /* 0x0ffffffe04047836 */ /* 0x008fc40000000000 */
[----:B------:R-:W-:Y:S02]  /*0340*/  IMAD.SHL.U32 R28, R28, 0x8, RZ ;  /* 0x000000081c1c7824 */ /* 0x000fe400078e00ff */
[----:B------:R-:W2:Y:S01]  /*0350*/  F2I.FTZ.U32.TRUNC.NTZ R0, R4 ;  /* 0x0000000400007305 */ /* 0x000ea2000021f000 */
[----:B------:R-:W-:Y:S01]  /*0360*/  IMAD.SHL.U32 R2, R2, 0x8, RZ ;  /* 0x0000000802027824 */ /* 0x000fe200078e00ff */
[----:B--2---:R-:W-:Y:S02]  /*0370*/  R2UR UR13, R0 ;  /* 0x00000000000d72ca */ /* 0x004fe400000e0000 */
[----:B------:R-:W-:Y:S02]  /*0380*/  IABS R0, UR18 ;  /* 0x0000001200007c13 */ /* 0x000fe40008000000 */
[----:B------:R-:W-:-:S03]  /*0390*/  LOP3.LUT R4, R57, 0xf, RZ, 0xc0, !PT ;  /* 0x0000000f39047812 */ /* 0x000fc600078ec0ff */
[----:B------:R-:W-:-:S05]  /*03a0*/  IMAD.MOV R0, RZ, RZ, -R0 ;  /* 0x000000ffff007224 */ /* 0x000fca00078e0a00 */
[----:B------:R-:W-:Y:S01]  /*03b0*/  R2UR UR7, R0 ;  /* 0x00000000000772ca */ /* 0x000fe200000e0000 */
[----:B------:R-:W-:Y:S01]  /*03c0*/  UIADD3 UR6, URZ, -UR13, URZ ;  /* 0x8000000d3f067290 */ /* 0x000fe2000fffe03f */
[----:B------:R-:W-:Y:S02]  /*03d0*/  SGXT.U32 R0, R3, 0x2 ;  /* 0x000000020300781a */ /* 0x000fe40000000000 */
[----:B------:R-:W-:Y:S01]  /*03e0*/  SHF.R.U32.HI R3, RZ, 0x3, R41 ;  /* 0x00000003ff037819 */ /* 0x000fe20000011629 */
[----:B------:R-:W-:Y:S01]  /*03f0*/  UIMAD UR6, UR6, UR8, URZ ;  /* 0x00000008060672a4 */ /* 0x000fe2000f8e023f */
[C---:B------:R-:W-:Y:S01]  /*0400*/  LOP3.LUT R65, R0.reuse, 0xc, RZ, 0xfc, !PT ;  /* 0x0000000c00417812 */ /* 0x040fe200078efcff */
[C---:B------:R-:W-:Y:S01]  /*0410*/  IMAD.SHL.U32 R68, R0.reuse, 0x80, RZ ;  /* 0x0000008000447824 */ /* 0x040fe200078e00ff */
[----:B------:R-:W-:Y:S01]  /*0420*/  SGXT.U32 R3, R3, 0x4 ;  /* 0x000000040303781a */ /* 0x000fe20000000000 */
[----:B------:R-:W-:Y:S01]  /*0430*/  UIMAD.WIDE.U32 UR12, UR13, UR6, UR12 ;  /* 0x000000060d0c72a5 */ /* 0x000fe2000f8e000c */
[C---:B------:R-:W-:Y:S01]  /*0440*/  LOP3.LUT R63, R0.reuse, 0x14, RZ, 0xfc, !PT ;  /* 0x00000014003f7812 */ /* 0x040fe200078efcff */
[----:B------:R-:W-:Y:S01]  /*0450*/  IMAD.SHL.U32 R65, R65, 0x80, RZ ;  /* 0x0000008041417824 */ /* 0x000fe200078e00ff */
[----:B------:R-:W-:-:S02]  /*0460*/  LOP3.LUT R61, R0, 0x1c, RZ, 0xfc, !PT ;  /* 0x0000001c003d7812 */ /* 0x000fc400078efcff */
[----:B------:R-:W-:Y:S01]  /*0470*/  LOP3.LUT R6, R3, 0x4, R0, 0x1e, !PT ;  /* 0x0000000403067812 */ /* 0x000fe200078e1e00 */
[----:B------:R-:W-:Y:S01]  /*0480*/  IMAD.SHL.U32 R63, R63, 0x80, RZ ;  /* 0x000000803f3f7824 */ /* 0x000fe200078e00ff */
[----:B------:R-:W-:Y:S01]  /*0490*/  UMOV UR19, UR13 ;  /* 0x0000000d00137c82 */ /* 0x000fe20008000000 */
[----:B------:R-:W-:Y:S01]  /*04a0*/  LOP3.LUT R67, R0, 0x4, RZ, 0xfc, !PT ;  /* 0x0000000400437812 */ /* 0x000fe200078efcff */
[----:B------:R-:W-:Y:S01]  /*04b0*/  UIMAD.WIDE.U32 UR12, UR19, UR4, URZ ;  /* 0x00000004130c72a5 */ /* 0x000fe2000f8e003f */
[----:B------:R-:W-:Y:S01]  /*04c0*/  LOP3.LUT R5, R3, R0, RZ, 0x3c, !PT ;  /* 0x0000000003057212 */ /* 0x000fe200078e3cff */
[----:B------:R-:W-:Y:S01]  /*04d0*/  IMAD.SHL.U32 R6, R6, 0x8, RZ ;  /* 0x0000000806067824 */ /* 0x000fe200078e00ff */
[C---:B------:R-:W-:Y:S01]  /*04e0*/  LOP3.LUT R66, R0.reuse, 0x8, RZ, 0xfc, !PT ;  /* 0x0000000800427812 */ /* 0x040fe200078efcff */
[----:B------:R-:W-:Y:S01]  /*04f0*/  IMAD.SHL.U32 R61, R61, 0x80, RZ ;  /* 0x000000803d3d7824 */ /* 0x000fe200078e00ff */
[----:B------:R-:W-:Y:S01]  /*0500*/  LOP3.LUT R64, R0, 0x10, RZ, 0xfc, !PT ;  /* 0x0000001000407812 */ /* 0x000fe200078efcff */
[----:B------:R-:W-:Y:S01]  /*0510*/  IMAD.SHL.U32 R67, R67, 0x80, RZ ;  /* 0x0000008043437824 */ /* 0x000fe200078e00ff */
[----:B------:R-:W-:Y:S01]  /*0520*/  UMOV UR9, UR13 ;  /* 0x0000000d00097c82 */ /* 0x000fe20008000000 */
[C---:B------:R-:W-:Y:S01]  /*0530*/  LOP3.LUT R65, R6.reuse, R65, RZ, 0xfc, !PT ;  /* 0x0000004106417212 */ /* 0x040fe200078efcff */
[----:B------:R-:W-:Y:S01]  /*0540*/  UIMAD UR4, UR9, UR7, UR4 ;  /* 0x00000007090472a4 */ /* 0x000fe2000f8e0204 */
[----:B------:R-:W-:Y:S01]  /*0550*/  LOP3.LUT R63, R6, R63, RZ, 0xfc, !PT ;  /* 0x0000003f063f7212 */ /* 0x000fe200078efcff */
[----:B------:R-:W-:Y:S01]  /*0560*/  IMAD.SHL.U32 R66, R66, 0x80, RZ ;  /* 0x0000008042427824 */ /* 0x000fe200078e00ff */
[C---:B------:R-:W-:Y:S01]  /*0570*/  LOP3.LUT R67, R6.reuse, R67, RZ, 0xfc, !PT ;  /* 0x0000004306437212 */ /* 0x040fe200078efcff */
[----:B------:R-:W-:Y:S01]  /*0580*/  UISETP.GT.U32.AND UP0, UPT, UR8, UR4, UPT ;  /* 0x000000040800728c */ /* 0x000fe2000bf04070 */
[----:B------:R-:W-:Y:S01]  /*0590*/  LOP3.LUT R61, R6, R61, RZ, 0xfc, !PT ;  /* 0x0000003d063d7212 */ /* 0x000fe200078efcff */
[----:B------:R-:W-:Y:S01]  /*05a0*/  IMAD.SHL.U32 R5, R5, 0x8, RZ ;  /* 0x0000000805057824 */ /* 0x000fe200078e00ff */
[----:B------:R-:W-:Y:S01]  /*05b0*/  LOP3.LUT R62, R0, 0x18, RZ, 0xfc, !PT ;  /* 0x00000018003e7812 */ /* 0x000fe200078efcff */
[----:B------:R-:W-:Y:S01]  /*05c0*/  IMAD.SHL.U32 R64, R64, 0x80, RZ ;  /* 0x0000008040407824 */ /* 0x000fe200078e00ff */
[----:B------:R-:W-:Y:S01]  /*05d0*/  LOP3.LUT R41, R41, 0x78, RZ, 0xc0, !PT ;  /* 0x0000007829297812 */ /* 0x000fe200078ec0ff */
[----:B------:R-:W-:Y:S01]  /*05e0*/  IMAD.SHL.U32 R67, R67, 0x2, RZ ;  /* 0x0000000243437824 */ /* 0x000fe200078e00ff */
[C---:B------:R-:W-:Y:S01]  /*05f0*/  LOP3.LUT R66, R5.reuse, R66, RZ, 0xfc, !PT ;  /* 0x0000004205427212 */ /* 0x040fe200078efcff */
[----:B------:R-:W-:Y:S01]  /*0600*/  IMAD.SHL.U32 R62, R62, 0x80, RZ ;  /* 0x000000803e3e7824 */ /* 0x000fe200078e00ff */
[----:B------:R-:W-:Y:S01]  /*0610*/  LOP3.LUT R64, R5, R64, RZ, 0xfc, !PT ;  /* 0x0000004005407212 */ /* 0x000fe200078efcff */
[----:B------:R-:W-:Y:S01]  /*0620*/  IMAD.SHL.U32 R65, R65, 0x2, RZ ;  /* 0x0000000241417824 */ /* 0x000fe200078e00ff */
[----:B------:R-:W-:Y:S01]  /*0630*/  @!UP0 UIADD3 UR4, UR4, -UR8, URZ ;  /* 0x8000000804048290 */ /* 0x000fe2000fffe03f */
[C---:B------:R-:W-:Y:S01]  /*0640*/  LOP3.LUT R68, R5.reuse, R68, RZ, 0xfc, !PT ;  /* 0x0000004405447212 */ /* 0x040fe200078efcff */
[----:B------:R-:W-:Y:S01]  /*0650*/  @!UP0 UIADD3 UR9, UR9, 0x1, URZ ;  /* 0x0000000109098890 */ /* 0x000fe2000fffe03f */
[----:B------:R-:W-:Y:S01]  /*0660*/  LOP3.LUT R62, R5, R62, RZ, 0xfc, !PT ;  /* 0x0000003e053e7212 */ /* 0x000fe200078efcff */
[----:B------:R-:W-:Y:S01]  /*0670*/  UISETP.GE.U32.AND UP1, UPT, UR4, UR8, UPT ;  /* 0x000000080400728c */ /* 0x000fe2000bf26070 */
[----:B------:R-:W-:Y:S01]  /*0680*/  IMAD.SHL.U32 R5, R4, 0x80, RZ ;  /* 0x0000008004057824 */ /* 0x000fe200078e00ff */
[----:B------:R-:W-:Y:S01]  /*0690*/  UISETP.GE.AND UP0, UPT, UR5, URZ, UPT ;  /* 0x0000003f0500728c */ /* 0x000fe2000bf06270 */
[----:B------:R-:W-:Y:S01]  /*06a0*/  IMAD.SHL.U32 R68, R68, 0x2, RZ ;  /* 0x0000000244447824 */ /* 0x000fe200078e00ff */
[----:B------:R-:W-:Y:S01]  /*06b0*/  UMOV UR4, 0x400 ;  /* 0x0000040000047882 */ /* 0x000fe20000000000 */
[----:B------:R-:W-:Y:S01]  /*06c0*/  IMAD.SHL.U32 R66, R66, 0x2, RZ ;  /* 0x0000000242427824 */ /* 0x000fe200078e00ff */
[----:B------:R-:W-:Y:S01]  /*06d0*/  LOP3.LUT R60, R60, R5, RZ, 0xfc, !PT ;  /* 0x000000053c3c7212 */ /* 0x000fe200078efcff */
[----:B----4-:R-:W-:Y:S01]  /*06e0*/  UPRMT UR16, UR16, 0x654, UR4 ;  /* 0x0000065410107896 */ /* 0x010fe20008000004 */
[C---:B------:R-:W-:Y:S01]  /*06f0*/  LOP3.LUT R38, R5.reuse, R38, RZ, 0xfc, !PT ;  /* 0x0000002605267212 */ /* 0x040fe200078efcff */
[----:B------:R-:W-:Y:S01]  /*0700*/  IMAD.SHL.U32 R64, R64, 0x2, RZ ;  /* 0x0000000240407824 */ /* 0x000fe200078e00ff */
[C---:B------:R-:W-:Y:S01]  /*0710*/  LOP3.LUT R36, R5.reuse, R36, RZ, 0xfc, !PT ;  /* 0x0000002405247212 */ /* 0x040fe200078efcff */
[----:B------:R-:W-:Y:S01]  /*0720*/  @UP1 UIADD3 UR9, UR9, 0x1, URZ ;  /* 0x0000000109091890 */ /* 0x000fe2000fffe03f */
[C---:B------:R-:W-:Y:S01]  /*0730*/  LOP3.LUT R34, R5.reuse, R34, RZ, 0xfc, !PT ;  /* 0x0000002205227212 */ /* 0x040fe200078efcff */
[----:B------:R-:W-:Y:S01]  /*0740*/  UISETP.NE.AND UP1, UPT, UR18, URZ, UPT ;  /* 0x0000003f1200728c */ /* 0x000fe2000bf25270 */
[C---:B------:R-:W-:Y:S01]  /*0750*/  LOP3.LUT R32, R5.reuse, R32, RZ, 0xfc, !PT ;  /* 0x0000002005207212 */ /* 0x040fe200078efcff */
[----:B------:R-:W-:Y:S01]  /*0760*/  @!UP0 UIADD3 UR9, -UR9, URZ, URZ ;  /* 0x0000003f09098290 */ /* 0x000fe2000fffe13f */
[C---:B------:R-:W-:Y:S01]  /*0770*/  LOP3.LUT R30, R5.reuse, R30, RZ, 0xfc, !PT ;  /* 0x0000001e051e7212 */ /* 0x040fe200078efcff */
[----:B------:R-:W-:Y:S01]  /*0780*/  VIADD R33, R68, UR16 ;  /* 0x0000001044217c36 */ /* 0x000fe20008000000 */
[C---:B------:R-:W-:Y:S01]  /*0790*/  LOP3.LUT R28, R5.reuse, R28, RZ, 0xfc, !PT ;  /* 0x0000001c051c7212 */ /* 0x040fe200078efcff */
[----:B------:R-:W-:Y:S01]  /*07a0*/  USEL UR6, UR17, UR9, !UP1 ;  /* 0x0000000911067287 */ /* 0x000fe2000c800000 */
[----:B------:R-:W-:Y:S01]  /*07b0*/  LOP3.LUT R2, R5, R2, RZ, 0xfc, !PT ;  /* 0x0000000205027212 */ /* 0x000fe200078efcff */
[----:B------:R-:W-:Y:S01]  /*07c0*/  VIADD R31, R67, UR16 ;  /* 0x00000010431f7c36 */ /* 0x000fe20008000000 */
[----:B------:R-:W-:Y:S01]  /*07d0*/  UIADD3 UR15, UR16, 0x4000, URZ ;  /* 0x00004000100f7890 */ /* 0x000fe2000fffe03f */
[----:B------:R-:W-:Y:S01]  /*07e0*/  VIADD R29, R65, UR16 ;  /* 0x00000010411d7c36 */ /* 0x000fe20008000000 */
[----:B------:R-:W-:Y:S01]  /*07f0*/  USHF.L.U32 UR6, UR6, 0x5, URZ ;  /* 0x0000000506067899 */ /* 0x000fe2000800063f */
[----:B------:R-:W-:Y:S01]  /*0800*/  IMAD.SHL.U32 R63, R63, 0x2, RZ ;  /* 0x000000023f3f7824 */ /* 0x000fe200078e00ff */
[----:B------:R-:W-:Y:S01]  /*0810*/  UMOV UR13, 0x3 ;  /* 0x00000003000d7882 */ /* 0x000fe20000000000 */
[----:B------:R-:W-:Y:S01]  /*0820*/  IMAD.SHL.U32 R62, R62, 0x2, RZ ;  /* 0x000000023e3e7824 */ /* 0x000fe200078e00ff */
[----:B------:R-:W-:Y:S01]  /*0830*/  UMOV UR12, URZ ;  /* 0x0000003f000c7c82 */ /* 0x000fe20008000000 */
[----:B------:R-:W-:Y:S01]  /*0840*/  IMAD.SHL.U32 R61, R61, 0x2, RZ ;  /* 0x000000023d3d7824 */ /* 0x000fe200078e00ff */
[----:B------:R-:W-:Y:S01]  /*0850*/  LOP3.LUT R7, R0, UR6, RZ, 0xfc, !PT ;  /* 0x0000000600077c12 */ /* 0x000fe2000f8efcff */
[----:B------:R-:W-:Y:S01]  /*0860*/  IMAD.U32 R17, RZ, RZ, UR6 ;  /* 0x00000006ff117e24 */ /* 0x000fe2000f8e00ff */
[----:B------:R-:W-:Y:S01]  /*0870*/  UMOV UR9, URZ ;  /* 0x0000003f00097c82 */ /* 0x000fe20008000000 */
[----:B------:R-:W-:Y:S01]  /*0880*/  IMAD.U32 R15, RZ, RZ, UR6 ;  /* 0x00000006ff0f7e24 */ /* 0x000fe2000f8e00ff */
[----:B------:R-:W-:Y:S01]  /*0890*/  UMOV UR4, UR16 ;  /* 0x0000001000047c82 */ /* 0x000fe20008000000 */
[----:B------:R-:W-:Y:S01]  /*08a0*/  IMAD.HI R3, R7, 0x2aaaaaab, RZ ;  /* 0x2aaaaaab07037827 */ /* 0x000fe200078e02ff */
[----:B------:R-:W-:Y:S01]  /*08b0*/  LOP3.LUT R18, R17, 0x4, R0, 0xfe, !PT ;  /* 0x0000000411127812 */ /* 0x000fe200078efe00 */
[----:B------:R-:W-:Y:S01]  /*08c0*/  UMOV UR5, UR15 ;  /* 0x0000000f00057c82 */ /* 0x000fe20008000000 */
[----:B------:R-:W-:Y:S01]  /*08d0*/  LOP3.LUT R15, R15, 0x8, R0, 0xfe, !PT ;  /* 0x000000080f0f7812 */ /* 0x000fe200078efe00 */
[----:B------:R-:W-:Y:S01]  /*08e0*/  IMAD.U32 R13, RZ, RZ, UR6 ;  /* 0x00000006ff0d7e24 */ /* 0x000fe2000f8e00ff */
[----:B------:R-:W-:Y:S01]  /*08f0*/  SHF.R.U32.HI R6, RZ, 0x1f, R3 ;  /* 0x0000001fff067819 */ /* 0x000fe20000011603 */
[----:B------:R-:W-:-:S02]  /*0900*/  IMAD.U32 R9, RZ, RZ, UR6 ;  /* 0x00000006ff097e24 */ /* 0x000fc4000f8e00ff */
[----:B------:R-:W-:Y:S01]  /*0910*/  IMAD.HI R20, R18, 0x2aaaaaab, RZ ;  /* 0x2aaaaaab12147827 */ /* 0x000fe200078e02ff */
[----:B------:R-:W-:Y:S02]  /*0920*/  LEA.HI R6, R3, R6, RZ, 0x17 ;  /* 0x0000000603067211 */ /* 0x000fe400078fb8ff */
[----:B------:R-:W-:Y:S01]  /*0930*/  LOP3.LUT R16, R13, 0xc, R0, 0xfe, !PT ;  /* 0x0000000c0d107812 */ /* 0x000fe200078efe00 */
[----:B------:R-:W-:Y:S01]  /*0940*/  IMAD.U32 R3, RZ, RZ, UR6 ;  /* 0x00000006ff037e24 */ /* 0x000fe2000f8e00ff */
[----:B------:R-:W-:Y:S01]  /*0950*/  LOP3.LUT R8, R9, 0x18, R0, 0xfe, !PT ;  /* 0x0000001809087812 */ /* 0x000fe200078efe00 */
[----:B------:R-:W-:Y:S01]  /*0960*/  IMAD.U32 R11, RZ, RZ, UR6 ;  /* 0x00000006ff0b7e24 */ /* 0x000fe2000f8e00ff */
[----:B------:R-:W-:Y:S01]  /*0970*/  SHF.R.U32.HI R13, RZ, 0x1f, R20 ;  /* 0x0000001fff0d7819 */ /* 0x000fe20000011614 */
[----:B------:R-:W-:Y:S01]  /*0980*/  IMAD.U32 R5, RZ, RZ, UR6 ;  /* 0x00000006ff057e24 */ /* 0x000fe2000f8e00ff */
[----:B------:R-:W-:Y:S01]  /*0990*/  LOP3.LUT R10, R3, 0x14, R0, 0xfe, !PT ;  /* 0x00000014030a7812 */ /* 0x000fe200078efe00 */
[----:B------:R-:W-:Y:S01]  /*09a0*/  IMAD.HI R3, R15, 0x2aaaaaab, RZ ;  /* 0x2aaaaaab0f037827 */ /* 0x000fe200078e02ff */
[----:B------:R-:W-:-:S02]  /*09b0*/  LEA.HI R13, R20, R13, RZ, 0x17 ;  /* 0x0000000d140d7211 */ /* 0x000fc400078fb8ff */
[----:B------:R-:W-:Y:S01]  /*09c0*/  LOP3.LUT R14, R11, 0x10, R0, 0xfe, !PT ;  /* 0x000000100b0e7812 */ /* 0x000fe200078efe00 */
[----:B------:R-:W-:Y:S01]  /*09d0*/  IMAD.HI R20, R8, 0x2aaaaaab, RZ ;  /* 0x2aaaaaab08147827 */ /* 0x000fe200078e02ff */
[----:B------:R-:W-:Y:S02]  /*09e0*/  SHF.R.U32.HI R12, RZ, 0x1f, R3 ;  /* 0x0000001fff0c7819 */ /* 0x000fe40000011603 */
[----:B------:R-:W-:Y:S01]  /*09f0*/  LOP3.LUT R5, R5, 0x1c, R0, 0xfe, !PT ;  /* 0x0000001c05057812 */ /* 0x000fe200078efe00 */
[----:B------:R-:W-:Y:S01]  /*0a00*/  IMAD.HI R24, R16, 0x2aaaaaab, RZ ;  /* 0x2aaaaaab10187827 */ /* 0x000fe200078e02ff */
[----:B------:R-:W-:Y:S02]  /*0a10*/  LEA.HI R12, R3, R12, RZ, 0x17 ;  /* 0x0000000c030c7211 */ /* 0x000fe400078fb8ff */
[----:B------:R-:W-:Y:S01]  /*0a20*/  SHF.R.U32.HI R3, RZ, 0x1f, R20 ;  /* 0x0000001fff037819 */ /* 0x000fe20000011614 */
[----:B------:R-:W-:Y:S01]  /*0a30*/  IMAD R18, R13, -0xc00, R18 ;  /* 0xfffff4000d127824 */ /* 0x000fe200078e0212 */
[----:B------:R-:W-:Y:S01]  /*0a40*/  SHF.R.U32.HI R11, RZ, 0x1f, R24 ;  /* 0x0000001fff0b7819 */ /* 0x000fe20000011618 */
[----:B------:R-:W-:Y:S01]  /*0a50*/  IMAD.HI R0, R14, 0x2aaaaaab, RZ ;  /* 0x2aaaaaab0e007827 */ /* 0x000fe200078e02ff */
[----:B------:R-:W-:-:S02]  /*0a60*/  LEA.HI R3, R20, R3, RZ, 0x17 ;  /* 0x0000000314037211 */ /* 0x000fc400078fb8ff */
[----:B------:R-:W-:Y:S01]  /*0a70*/  LEA.HI R11, R24, R11, RZ, 0x17 ;  /* 0x0000000b180b7211 */ /* 0x000fe200078fb8ff */
[----:B------:R-:W-:Y:S01]  /*0a80*/  IMAD R20, R12, -0xc00, R15 ;  /* 0xfffff4000c147824 */ /* 0x000fe200078e020f */
[----:B------:R-:W-:Y:S01]  /*0a90*/  SHF.R.U32.HI R9, RZ, 0x1f, R0 ;  /* 0x0000001fff097819 */ /* 0x000fe20000011600 */
[----:B------:R-:W2:Y:S01]  /*0aa0*/  LDC.64 R12, c[0x0][0x210] ;  /* 0x00008400ff0c7b82 */ /* 0x000ea20000000a00 */
[----:B------:R-:W-:Y:S02]  /*0ab0*/  IMAD.HI R22, R10, 0x2aaaaaab, RZ ;  /* 0x2aaaaaab0a167827 */ /* 0x000fe400078e02ff */
[----:B------:R-:W-:Y:S02]  /*0ac0*/  LEA.HI R9, R0, R9, RZ, 0x17 ;  /* 0x0000000900097211 */ /* 0x000fe400078fb8ff */
[----:B------:R-:W-:-:S03]  /*0ad0*/  IMAD.HI R17, R5, 0x2aaaaaab, RZ ;  /* 0x2aaaaaab05117827 */ /* 0x000fc600078e02ff */
[----:B------:R-:W3:Y:S01]  /*0ae0*/  LDC.64 R24, c[0x0][0x218] ;  /* 0x00008600ff187b82 */ /* 0x000ee20000000a00 */
[----:B------:R-:W-:Y:S01]  /*0af0*/  IMAD R6, R6, -0xc00, R7 ;  /* 0xfffff40006067824 */ /* 0x000fe200078e0207 */
[----:B------:R-:W-:Y:S01]  /*0b00*/  SHF.R.U32.HI R7, RZ, 0x1f, R22 ;  /* 0x0000001fff077819 */ /* 0x000fe20000011616 */
[----:B------:R-:W-:Y:S01]  /*0b10*/  IMAD R16, R11, -0xc00, R16 ;  /* 0xfffff4000b107824 */ /* 0x000fe200078e0210 */
[----:B------:R-:W-:Y:S01]  /*0b20*/  SHF.R.U32.HI R0, RZ, 0x1f, R17 ;  /* 0x0000001fff007819 */ /* 0x000fe20000011611 */
[----:B------:R-:W-:Y:S01]  /*0b30*/  IMAD R14, R9, -0xc00, R14 ;  /* 0xfffff400090e7824 */ /* 0x000fe200078e020e */
[----:B------:R-:W-:Y:S01]  /*0b40*/  LEA.HI R7, R22, R7, RZ, 0x17 ;  /* 0x0000000716077211 */ /* 0x000fe200078fb8ff */
[----:B------:R-:W-:Y:S01]  /*0b50*/  IMAD R8, R3, -0xc00, R8 ;  /* 0xfffff40003087824 */ /* 0x000fe200078e0208 */
[----:B------:R-:W-:Y:S01]  /*0b60*/  LEA.HI R0, R17, R0, RZ, 0x17 ;  /* 0x0000000011007211 */ /* 0x000fe200078fb8ff */
[----:B------:R-:W-:Y:S02]  /*0b70*/  IMAD R47, R6, 0xc00, R41 ;  /* 0x00000c00062f7824 */ /* 0x000fe400078e0229 */
[----:B------:R-:W-:-:S02]  /*0b80*/  IMAD R10, R7, -0xc00, R10 ;  /* 0xfffff400070a7824 */ /* 0x000fc400078e020a */
[----:B------:R-:W-:Y:S02]  /*0b90*/  IMAD R0, R0, -0xc00, R5 ;  /* 0xfffff40000007824 */ /* 0x000fe400078e0205 */
[--C-:B------:R-:W-:Y:S02]  /*0ba0*/  IMAD R7, R18, 0xc00, R41.reuse ;  /* 0x00000c0012077824 */ /* 0x100fe400078e0229 */
[--C-:B------:R-:W-:Y:S01]  /*0bb0*/  IMAD R9, R20, 0xc00, R41.reuse ;  /* 0x00000c0014097824 */ /* 0x100fe200078e0229 */
[----:B------:R-:W-:Y:S01]  /*0bc0*/  LOP3.LUT R20, R57, 0x17, RZ, 0xc0, !PT ;  /* 0x0000001739147812 */ /* 0x000fe200078ec0ff */
[--C-:B------:R-:W-:Y:S02]  /*0bd0*/  IMAD R11, R16, 0xc00, R41.reuse ;  /* 0x00000c00100b7824 */ /* 0x100fe400078e0229 */
[--C-:B------:R-:W-:Y:S01]  /*0be0*/  IMAD R15, R14, 0xc00, R41.reuse ;  /* 0x00000c000e0f7824 */ /* 0x100fe200078e0229 */
[----:B------:R-:W-:Y:S01]  /*0bf0*/  LOP3.LUT R20, R20, 0x8, R59, 0xf8, !PT ;  /* 0x0000000814147812 */ /* 0x000fe200078ef83b */
[----:B------:R-:W-:-:S02]  /*0c00*/  IMAD R17, R10, 0xc00, R41 ;  /* 0x00000c000a117824 */ /* 0x000fc400078e0229 */
[--C-:B------:R-:W-:Y:S02]  /*0c10*/  IMAD R19, R8, 0xc00, R41.reuse ;  /* 0x00000c0008137824 */ /* 0x100fe400078e0229 */
[----:B------:R-:W-:Y:S01]  /*0c20*/  IMAD R3, R0, 0xc00, R41 ;  /* 0x00000c0000037824 */ /* 0x000fe200078e0229 */
[----:B------:R-:W-:Y:S01]  /*0c30*/  SHF.R.U32.HI R0, RZ, 0x3, R57 ;  /* 0x00000003ff007819 */ /* 0x000fe20000011639 */
[----:B--2---:R-:W-:-:S03]  /*0c40*/  IMAD.WIDE.U32 R40, R41, 0x2, R12 ;  /* 0x0000000229287825 */ /* 0x004fc600078e000c */
[----:B------:R-:W-:Y:S01]  /*0c50*/  SGXT.U32 R0, R0, 0x1 ;  /* 0x000000010000781a */ /* 0x000fe20000000000 */
[----:B------:R-:W-:Y:S01]  /*0c60*/  VIADD R5, R66, UR16 ;  /* 0x0000001042057c36 */ /* 0x000fe20008000000 */
[----:B------:R-:W-:Y:S01]  /*0c70*/  @!PT LDS RZ, [RZ] ;  /* 0x00000000fffff984 */ /* 0x000fe20000000800 */
[----:B------:R-:W-:Y:S01]  /*0c80*/  @!PT LDS RZ, [RZ] ;  /* 0x00000000fffff984 */ /* 0x000fe20000000800 */
[----:B------:R-:W-:Y:S01]  /*0c90*/  @!PT LDS RZ, [RZ] ;  /* 0x00000000fffff984 */ /* 0x000fe20000000800 */
[----:B------:R-:W-:Y:S01]  /*0ca0*/  LDGSTS.E.BYPASS.LTC128B.128 [R33], desc[UR22][R40.64] ;  /* 0x0000000028217fae */ /* 0x000fe2000b901d56 */
[--C-:B---3--:R-:W-:Y:S01]  /*0cb0*/  IMAD.WIDE R46, R47, 0x2, R24.reuse ;  /* 0x000000022f2e7825 */ /* 0x108fe200078e0218 */
[----:B------:R-:W-:Y:S02]  /*0cc0*/  LOP3.LUT R58, R0, 0x7, R57, 0x78, !PT ;  /* 0x00000007003a7812 */ /* 0x000fe400078e7839 */
[----:B------:R-:W-:Y:S01]  /*0cd0*/  LDGSTS.E.BYPASS.LTC128B.128 [R31], desc[UR22][R40.64] ;  /* 0x00000000281f7fae */ /* 0x000fe2000b901d56 */
[--C-:B------:R-:W-:Y:S01]  /*0ce0*/  IMAD.WIDE R6, R7, 0x2, R24.reuse ;  /* 0x0000000207067825 */ /* 0x100fe200078e0218 */
[C---:B------:R-:W-:Y:S02]  /*0cf0*/  LOP3.LUT R44, R0.reuse, 0x2, RZ, 0xfc, !PT ;  /* 0x00000002002c7812 */ /* 0x040fe400078efcff */
[----:B------:R-:W-:Y:S01]  /*0d00*/  LDGSTS.E.BYPASS.LTC128B.128 [R5], desc[UR22][R40.64] ;  /* 0x0000000028057fae */ /* 0x000fe2000b901d56 */
[----:B------:R-:W-:Y:S01]  /*0d10*/  IMAD.WIDE R8, R9, 0x2, R24 ;  /* 0x0000000209087825 */ /* 0x000fe200078e0218 */
[----:B------:R-:W-:-:S02]  /*0d20*/  LOP3.LUT R42, R0, 0x4, RZ, 0xfc, !PT ;  /* 0x00000004002a7812 */ /* 0x000fc400078efcff */
[----:B------:R-:W-:Y:S01]  /*0d30*/  LDGSTS.E.BYPASS.LTC128B.128 [R29], desc[UR22][R40.64] ;  /* 0x00000000281d7fae */ /* 0x000fe2000b901d56 */
[--C-:B------:R-:W-:Y:S01]  /*0d40*/  IMAD.WIDE R10, R11, 0x2, R24.reuse ;  /* 0x000000020b0a7825 */ /* 0x100fe200078e0218 */
[C---:B------:R-:W-:Y:S02]  /*0d50*/  LOP3.LUT R26, R0.reuse, 0x8, RZ, 0xfc, !PT ;  /* 0x00000008001a7812 */ /* 0x040fe400078efcff */
[----:B------:R-:W0:Y:S01]  /*0d60*/  LDGDEPBAR ;  /* 0x00000000000079af */ /* 0x000e220000000000 */
[--C-:B------:R-:W-:Y:S01]  /*0d70*/  IMAD.WIDE R14, R15, 0x2, R24.reuse ;  /* 0x000000020f0e7825 */ /* 0x100fe200078e0218 */
[----:B------:R-:W-:Y:S02]  /*0d80*/  LOP3.LUT R22, R0, 0xa, RZ, 0xfc, !PT ;  /* 0x0000000a00167812 */ /* 0x000fe400078efcff */
[----:B------:R-:W-:Y:S01]  /*0d90*/  LDGSTS.E.BYPASS.LTC128B.128 [R33+0x4000], desc[UR22][R46.64] ;  /* 0x040000002e217fae */ /* 0x000fe2000b901d56 */
[----:B------:R-:W-:Y:S01]  /*0da0*/  VIADD R27, R64, UR16 ;  /* 0x00000010401b7c36 */ /* 0x000fe20008000000 */
[----:B------:R-:W-:Y:S01]  /*0db0*/  LOP3.LUT R44, R44, 0x7, R57, 0x78, !PT ;  /* 0x000000072c2c7812 */ /* 0x000fe200078e7839 */
[----:B------:R-:W-:Y:S01]  /*0dc0*/  IMAD.WIDE R16, R17, 0x2, R24 ;  /* 0x0000000211107825 */ /* 0x000fe200078e0218 */
[----:B------:R-:W-:Y:S01]  /*0dd0*/  LDGSTS.E.BYPASS.LTC128B.128 [R31+0x4000], desc[UR22][R6.64] ;  /* 0x04000000061f7fae */ /* 0x000fe2000b901d56 */
[----:B------:R-:W-:-:S02]  /*0de0*/  LOP3.LUT R42, R42, 0x7, R57, 0x78, !PT ;  /* 0x000000072a2a7812 */ /* 0x000fc400078e7839 */
[--C-:B------:R-:W-:Y:S01]  /*0df0*/  IMAD.WIDE R18, R19, 0x2, R24.reuse ;  /* 0x0000000213127825 */ /* 0x100fe200078e0218 */
[----:B------:R-:W-:Y:S01]  /*0e00*/  LDGSTS.E.BYPASS.LTC128B.128 [R5+0x4000], desc[UR22][R8.64] ;  /* 0x0400000008057fae */ /* 0x000fe2000b901d56 */
[----:B------:R-:W-:Y:S02]  /*0e10*/  LOP3.LUT R26, R26, 0x7, R57, 0x78, !PT ;  /* 0x000000071a1a7812 */ /* 0x000fe400078e7839 */
[----:B------:R-:W-:Y:S01]  /*0e20*/  VIADD R23, R63, UR16 ;  /* 0x000000103f177c36 */ /* 0x000fe20008000000 */
[----:B------:R-:W-:Y:S01]  /*0e30*/  LDGSTS.E.BYPASS.LTC128B.128 [R29+0x4000], desc[UR22][R10.64] ;  /* 0x040000000a1d7fae */ /* 0x000fe2000b901d56 */
[----:B------:R-:W-:Y:S01]  /*0e40*/  IMAD.WIDE R24, R3, 0x2, R24 ;  /* 0x0000000203187825 */ /* 0x000fe200078e0218 */
[----:B------:R-:W-:Y:S02]  /*0e50*/  LOP3.LUT R22, R22, 0x7, R57, 0x78, !PT ;  /* 0x0000000716167812 */ /* 0x000fe400078e7839 */
[----:B------:R-:W-:Y:S01]  /*0e60*/  LDGSTS.E.BYPASS.LTC128B.128 [R27+0x4000], desc[UR22][R14.64] ;  /* 0x040000000e1b7fae */ /* 0x000fe2000b901d56 */
[----:B------:R-:W-:Y:S01]  /*0e70*/  VIADD R21, R62, UR16 ;  /* 0x000000103e157c36 */ /* 0x000fe20008000000 */
[----:B------:R-:W-:Y:S01]  /*0e80*/  IADD3 R52, P2, R18, 0x400, RZ ;  /* 0x0000040012347810 */ /* 0x000fe20007f5e0ff */
[----:B------:R-:W-:Y:S01]  /*0e90*/  VIADD R3, R61, UR16 ;  /* 0x000000103d037c36 */ /* 0x000fe20008000000 */
[----:B------:R-:W-:Y:S01]  /*0ea0*/  LDGSTS.E.BYPASS.LTC128B.128 [R23+0x4000], desc[UR22][R16.64] ;  /* 0x0400000010177fae */ /* 0x000fe2000b901d56 */
[----:B------:R-:W-:Y:S01]  /*0eb0*/  IMAD.SHL.U32 R58, R58, 0x8, RZ ;  /* 0x000000083a3a7824 */ /* 0x000fe200078e00ff */
[----:B------:R-:W-:Y:S01]  /*0ec0*/  IADD3 R50, P1, R16, 0x400, RZ ;  /* 0x0000040010327810 */ /* 0x000fe20007f3e0ff */
[----:B------:R-:W-:Y:S01]  /*0ed0*/  IMAD.SHL.U32 R44, R44, 0x8, RZ ;  /* 0x000000082c2c7824 */ /* 0x000fe200078e00ff */
[----:B------:R-:W-:Y:S01]  /*0ee0*/  LDGSTS.E.BYPASS.LTC128B.128 [R21+0x4000], desc[UR22][R18.64] ;  /* 0x0400000012157fae */ /* 0x000fe2000b901d56 */
[----:B------:R-:W-:Y:S01]  /*0ef0*/  IMAD.SHL.U32 R42, R42, 0x8, RZ ;  /* 0x000000082a2a7824 */ /* 0x000fe200078e00ff */
[----:B------:R-:W-:Y:S01]  /*0f00*/  IADD3 R54, P3, R24, 0x400, RZ ;  /* 0x0000040018367810 */ /* 0x000fe20007f7e0ff */
[----:B------:R-:W-:Y:S01]  /*0f10*/  IMAD.SHL.U32 R26, R26, 0x8, RZ ;  /* 0x000000081a1a7824 */ /* 0x000fe200078e00ff */
[----:B------:R-:W-:Y:S01]  /*0f20*/  LDGSTS.E.BYPASS.LTC128B.128 [R3+0x4000], desc[UR22][R24.64] ;  /* 0x0400000018037fae */ /* 0x000fe2000b901d56 */
[----:B------:R-:W-:-:S02]  /*0f30*/  IMAD.SHL.U32 R22, R22, 0x8, RZ ;  /* 0x0000000816167824 */ /* 0x000fc400078e00ff */
[----:B------:R-:W-:Y:S01]  /*0f40*/  IMAD.SHL.U32 R60, R60, 0x2, RZ ;  /* 0x000000023c3c7824 */ /* 0x000fe200078e00ff */
[----:B------:R-:W0:Y:S01]  /*0f50*/  LDGDEPBAR ;  /* 0x00000000000079af */ /* 0x000e220000000000 */
[----:B------:R-:W-:Y:S02]  /*0f60*/  IMAD.X R51, RZ, RZ, R19, P2 ;  /* 0x000000ffff337224 */ /* 0x000fe400010e0613 */
[----:B------:R-:W-:Y:S01]  /*0f70*/  IMAD.X R49, RZ, RZ, R17, P1 ;  /* 0x000000ffff317224 */ /* 0x000fe200008e0611 */
[----:B------:R-:W-:Y:S01]  /*0f80*/  BAR.SYNC.DEFER_BLOCKING 0x0 ;  /* 0x0000000000007b1d */ /* 0x000fe20000010000 */
[----:B------:R-:W-:Y:S02]  /*0f90*/  IMAD.X R53, RZ, RZ, R25, P3 ;  /* 0x000000ffff357224 */ /* 0x000fe400018e0619 */
[----:B------:R-:W-:Y:S02]  /*0fa0*/  IMAD.SHL.U32 R38, R38, 0x2, RZ ;  /* 0x0000000226267824 */ /* 0x000fe400078e00ff */
[----:B------:R-:W-:-:S02]  /*0fb0*/  IMAD.SHL.U32 R36, R36, 0x2, RZ ;  /* 0x0000000224247824 */ /* 0x000fc400078e00ff */
[----:B------:R-:W-:Y:S02]  /*0fc0*/  IMAD.SHL.U32 R34, R34, 0x2, RZ ;  /* 0x0000000222227824 */ /* 0x000fe400078e00ff */
[----:B------:R-:W-:Y:S02]  /*0fd0*/  IMAD.SHL.U32 R32, R32, 0x2, RZ ;  /* 0x0000000220207824 */ /* 0x000fe400078e00ff */
[----:B------:R-:W-:Y:S02]  /*0fe0*/  IMAD.SHL.U32 R30, R30, 0x2, RZ ;  /* 0x000000021e1e7824 */ /* 0x000fe400078e00ff */
[----:B------:R-:W-:Y:S02]  /*0ff0*/  IMAD.SHL.U32 R28, R28, 0x2, RZ ;  /* 0x000000021c1c7824 */ /* 0x000fe400078e00ff */
[----:B------:R-:W-:Y:S01]  /*1000*/  IMAD.SHL.U32 R2, R2, 0x2, RZ ;  /* 0x0000000202027824 */ /* 0x000fe200078e00ff */
[----:B------:R-:W-:Y:S01]  /*1010*/  @!PT LDS RZ, [RZ] ;  /* 0x00000000fffff984 */ /* 0x000fe20000000800 */
[----:B------:R-:W-:Y:S01]  /*1020*/  @!PT LDS RZ, [RZ] ;  /* 0x00000000fffff984 */ /* 0x000fe20000000800 */
[----:B------:R-:W-:Y:S01]  /*1030*/  @!PT LDS RZ, [RZ] ;  /* 0x00000000fffff984 */ /* 0x000fe20000000800 */
[----:B------:R-:W-:Y:S04]  /*1040*/  LDGSTS.E.BYPASS.LTC128B.128 [R33+0x1000], desc[UR22][R40.64+0x100] ;  /* 0x0100010028217fae */ /* 0x000fe8000b901d56 */
[----:B------:R-:W-:Y:S04]  /*1050*/  LDGSTS.E.BYPASS.LTC128B.128 [R31+0x1000], desc[UR22][R40.64+0x100] ;  /* 0x01000100281f7fae */ /* 0x000fe8000b901d56 */
[----:B------:R-:W-:Y:S04]  /*1060*/  LDGSTS.E.BYPASS.LTC128B.128 [R5+0x1000], desc[UR22][R40.64+0x100] ;  /* 0x0100010028057fae */ /* 0x000fe8000b901d56 */
[----:B------:R-:W-:Y:S04]  /*1070*/  LDGSTS.E.BYPASS.LTC128B.128 [R29+0x1000], desc[UR22][R40.64+0x100] ;  /* 0x01000100281d7fae */ /* 0x000fe8000b901d56 */
[----:B------:R-:W0:Y:S04]  /*1080*/  LDGDEPBAR ;  /* 0x00000000000079af */ /* 0x000e280000000000 */
[----:B------:R-:W-:Y:S04]  /*1090*/  LDGSTS.E.BYPASS.LTC128B.128 [R33+0x6000], desc[UR22][R46.64+0x100] ;  /* 0x060001002e217fae */ /* 0x000fe8000b901d56 */
[----:B------:R-:W-:Y:S04]  /*10a0*/  LDGSTS.E.BYPASS.LTC128B.128 [R31+0x6000], desc[UR22][R6.64+0x100] ;  /* 0x06000100061f7fae */ /* 0x000fe8000b901d56 */
[----:B------:R-:W-:Y:S04]  /*10b0*/  LDGSTS.E.BYPASS.LTC128B.128 [R5+0x6000], desc[UR22][R8.64+0x100] ;  /* 0x0600010008057fae */ /* 0x000fe8000b901d56 */
[----:B------:R-:W-:Y:S04]  /*10c0*/  LDGSTS.E.BYPASS.LTC128B.128 [R29+0x6000], desc[UR22][R10.64+0x100] ;  /* 0x060001000a1d7fae */ /* 0x000fe8000b901d56 */
[----:B------:R-:W-:Y:S04]  /*10d0*/  LDGSTS.E.BYPASS.LTC128B.128 [R27+0x6000], desc[UR22][R14.64+0x100] ;  /* 0x060001000e1b7fae */ /* 0x000fe8000b901d56 */
[----:B------:R-:W-:Y:S04]  /*10e0*/  LDGSTS.E.BYPASS.LTC128B.128 [R23+0x6000], desc[UR22][R16.64+0x100] ;  /* 0x0600010010177fae */ /* 0x000fe8000b901d56 */
[----:B------:R-:W-:Y:S04]  /*10f0*/  LDGSTS.E.BYPASS.LTC128B.128 [R21+0x6000], desc[UR22][R18.64+0x100] ;  /* 0x0600010012157fae */ /* 0x000fe8000b901d56 */
[----:B------:R-:W-:Y:S04]  /*1100*/  LDGSTS.E.BYPASS.LTC128B.128 [R3+0x6000], desc[UR22][R24.64+0x100] ;  /* 0x0600010018037fae */ /* 0x000fe8000b901d56 */
[----:B------:R-:W0:Y:S01]  /*1110*/  LDGDEPBAR ;  /* 0x00000000000079af */ /* 0x000e220000000000 */
[----:B------:R-:W-:Y:S06]  /*1120*/  BAR.SYNC.DEFER_BLOCKING 0x0 ;  /* 0x0000000000007b1d */ /* 0x000fec0000010000 */
        /* <DEDUP_REMOVED lines=24> */
[----:B------:R2:W-:Y:S04]  /*12b0*/  LDGSTS.E.BYPASS.LTC128B.128 [R29+0x3000], desc[UR22][R40.64+0x300] ;  /* 0x03000300281d7fae */ /* 0x0005e8000b901d56 */
[----:B------:R-:W0:Y:S04]  /*12c0*/  LDGDEPBAR ;  /* 0x00000000000079af */ /* 0x000e280000000000 */
[----:B------:R-:W-:Y:S04]  /*12d0*/  LDGSTS.E.BYPASS.LTC128B.128 [R33+0xa000], desc[UR22][R46.64+0x300] ;  /* 0x0a0003002e217fae */ /* 0x000fe8000b901d56 */
[----:B------:R-:W-:Y:S04]  /*12e0*/  LDGSTS.E.BYPASS.LTC128B.128 [R31+0xa000], desc[UR22][R6.64+0x300] ;  /* 0x0a000300061f7fae */ /* 0x000fe8000b901d56 */
[----:B------:R3:W-:Y:S04]  /*12f0*/  LDGSTS.E.BYPASS.LTC128B.128 [R5+0xa000], desc[UR22][R8.64+0x300] ;  /* 0x0a00030008057fae */ /* 0x0007e8000b901d56 */
[----:B------:R4:W-:Y:S04]  /*1300*/  LDGSTS.E.BYPASS.LTC128B.128 [R29+0xa000], desc[UR22][R10.64+0x300] ;  /* 0x0a0003000a1d7fae */ /* 0x0009e8000b901d56 */
[----:B------:R-:W-:Y:S01]  /*1310*/  LDGSTS.E.BYPASS.LTC128B.128 [R27+0xa000], desc[UR22][R14.64+0x300] ;  /* 0x0a0003000e1b7fae */ /* 0x000fe2000b901d56 */
[----:B--2---:R-:W-:-:S03]  /*1320*/  LOP3.LUT R40, R0, 0x6, RZ, 0xfc, !PT ;  /* 0x0000000600287812 */ /* 0x004fc600078efcff */
[----:B------:R-:W-:Y:S01]  /*1330*/  LDGSTS.E.BYPASS.LTC128B.128 [R23+0xa000], desc[UR22][R16.64+0x300] ;  /* 0x0a00030010177fae */ /* 0x000fe2000b901d56 */
[----:B------:R-:W-:-:S03]  /*1340*/  LOP3.LUT R40, R40, 0x7, R57, 0x78, !PT ;  /* 0x0000000728287812 */ /* 0x000fc600078e7839 */
[----:B------:R-:W-:Y:S04]  /*1350*/  LDGSTS.E.BYPASS.LTC128B.128 [R21+0xa000], desc[UR22][R18.64+0x300] ;  /* 0x0a00030012157fae */ /* 0x000fe8000b901d56 */
[----:B------:R2:W-:Y:S01]  /*1360*/  LDGSTS.E.BYPASS.LTC128B.128 [R3+0xa000], desc[UR22][R24.64+0x300] ;  /* 0x0a00030018037fae */ /* 0x0005e2000b901d56 */
[----:B------:R-:W-:-:S03]  /*1370*/  IMAD.SHL.U32 R40, R40, 0x8, RZ ;  /* 0x0000000828287824 */ /* 0x000fc600078e00ff */
[----:B------:R-:W0:Y:S01]  /*1380*/  LDGDEPBAR ;  /* 0x00000000000079af */ /* 0x000e220000000000 */
[----:B-1-3--:R-:W-:Y:S01]  /*1390*/  IMAD.SHL.U32 R5, R20, 0x80, RZ ;  /* 0x0000008014057824 */ /* 0x00afe200078e00ff */
[C---:B------:R-:W-:Y:S02]  /*13a0*/  LOP3.LUT R20, R0.reuse, 0xc, RZ, 0xfc, !PT ;  /* 0x0000000c00147812 */ /* 0x040fe400078efcff */
[----:B------:R-:W-:Y:S02]  /*13b0*/  LOP3.LUT R0, R0, 0xe, RZ, 0xfc, !PT ;  /* 0x0000000e00007812 */ /* 0x000fe400078efcff */
[----:B------:R-:W-:Y:S02]  /*13c0*/  LOP3.LUT R33, R5, R40, RZ, 0xfc, !PT ;  /* 0x0000002805217212 */ /* 0x000fe400078efcff */
[----:B------:R-:W-:Y:S02]  /*13d0*/  LOP3.LUT R20, R20, 0x7, R57, 0x78, !PT ;  /* 0x0000000714147812 */ /* 0x000fe400078e7839 */
[----:B------:R-:W-:Y:S01]  /*13e0*/  LOP3.LUT R0, R0, 0x7, R57, 0x78, !PT ;  /* 0x0000000700007812 */ /* 0x000fe200078e7839 */
[----:B------:R-:W-:Y:S01]  /*13f0*/  IMAD.SHL.U32 R33, R33, 0x2, RZ ;  /* 0x0000000221217824 */ /* 0x000fe200078e00ff */
[----:B------:R-:W-:Y:S01]  /*1400*/  IADD3 R40, P0, R46, 0x400, RZ ;  /* 0x000004002e287810 */ /* 0x000fe20007f1e0ff */
[----:B------:R-:W-:Y:S01]  /*1410*/  IMAD.SHL.U32 R20, R20, 0x8, RZ ;  /* 0x0000000814147824 */ /* 0x000fe200078e00ff */
[C---:B------:R-:W-:Y:S01]  /*1420*/  LOP3.LUT R58, R5.reuse, R58, RZ, 0xfc, !PT ;  /* 0x0000003a053a7212 */ /* 0x040fe200078efcff */
[----:B------:R-:W-:Y:S01]  /*1430*/  IMAD.SHL.U32 R0, R0, 0x8, RZ ;  /* 0x0000000800007824 */ /* 0x000fe200078e00ff */
[C---:B------:R-:W-:Y:S01]  /*1440*/  LOP3.LUT R37, R5.reuse, R44, RZ, 0xfc, !PT ;  /* 0x0000002c05257212 */ /* 0x040fe200078efcff */
[----:B------:R-:W-:Y:S01]  /*1450*/  IMAD.X R39, RZ, RZ, R47, P0 ;  /* 0x000000ffff277224 */ /* 0x000fe200000e062f */
[----:B------:R-:W-:Y:S01]  /*1460*/  IADD3 R48, P0, R14, 0x400, RZ ;  /* 0x000004000e307810 */ /* 0x000fe20007f1e0ff */
[----:B------:R-:W-:Y:S01]  /*1470*/  IMAD.SHL.U32 R58, R58, 0x2, RZ ;  /* 0x000000023a3a7824 */ /* 0x000fe200078e00ff */
[----:B------:R-:W-:Y:S01]  /*1480*/  LOP3.LUT R35, R5, R42, RZ, 0xfc, !PT ;  /* 0x0000002a05237212 */ /* 0x000fe200078efcff */
[----:B------:R-:W-:Y:S01]  /*1490*/  IMAD.SHL.U32 R37, R37, 0x2, RZ ;  /* 0x0000000225257824 */ /* 0x000fe200078e00ff */
[----:B------:R-:W-:-:S04]  /*14a0*/  DEPBAR.LE SB0, 0x6 ;  /* 0x000081800000791a */ /* 0x000fc80000000000 */
[----:B------:R-:W-:Y:S01]  /*14b0*/  BAR.SYNC.DEFER_BLOCKING 0x0 ;  /* 0x0000000000007b1d */ /* 0x000fe20000010000 */
[C---:B------:R-:W-:Y:S01]  /*14c0*/  LOP3.LUT R31, R5.reuse, R26, RZ, 0xfc, !PT ;  /* 0x0000001a051f7212 */ /* 0x040fe200078efcff */
[----:B------:R-:W-:Y:S01]  /*14d0*/  IMAD.X R47, RZ, RZ, R15, P0 ;  /* 0x000000ffff2f7224 */ /* 0x000fe200000e060f */
[----:B----4-:R-:W-:Y:S01]  /*14e0*/  LOP3.LUT R29, R5, R22, RZ, 0xfc, !PT ;  /* 0x00000016051d7212 */ /* 0x010fe200078efcff */
[----:B------:R-:W-:Y:S01]  /*14f0*/  IMAD.SHL.U32 R35, R35, 0x2, RZ ;  /* 0x0000000223237824 */ /* 0x000fe200078e00ff */
[----:B--2---:R-:W-:Y:S01]  /*1500*/  LOP3.LUT R3, R5, R20, RZ, 0xfc, !PT ;  /* 0x0000001405037212 */ /* 0x004fe200078efcff */
[----:B------:R-:W-:Y:S01]  /*1510*/  IMAD.SHL.U32 R31, R31, 0x2, RZ ;  /* 0x000000021f1f7824 */ /* 0x000fe200078e00ff */
[----:B------:R-:W-:Y:S01]  /*1520*/  LOP3.LUT R0, R5, R0, RZ, 0xfc, !PT ;  /* 0x0000000005007212 */ /* 0x000fe200078efcff */
[----:B------:R-:W-:Y:S01]  /*1530*/  IMAD.WIDE.U32 R4, R4, 0x10, R12 ;  /* 0x0000001004047825 */ /* 0x000fe200078e000c */
[----:B------:R-:W-:Y:S02]  /*1540*/  IADD3 R46, P3, R10, 0x400, RZ ;  /* 0x000004000a2e7810 */ /* 0x000fe40007f7e0ff */
[----:B------:R-:W-:Y:S01]  /*1550*/  IADD3 R44, P2, R8, 0x400, RZ ;  /* 0x00000400082c7810 */ /* 0x000fe20007f5e0ff */
[----:B------:R-:W-:Y:S01]  /*1560*/  IMAD.SHL.U32 R29, R29, 0x2, RZ ;  /* 0x000000021d1d7824 */ /* 0x000fe200078e00ff */
[----:B------:R-:W-:Y:S01]  /*1570*/  IADD3 R42, P1, R6, 0x400, RZ ;  /* 0x00000400062a7810 */ /* 0x000fe20007f3e0ff */
[----:B------:R-:W-:Y:S01]  /*1580*/  IMAD.X R45, RZ, RZ, R11, P3 ;  /* 0x000000ffff2d7224 */ /* 0x000fe200018e060b */
[----:B------:R-:W-:Y:S01]  /*1590*/  IADD3 R56, P0, R4, 0x400, RZ ;  /* 0x0000040004387810 */ /* 0x000fe20007f1e0ff */
[----:B------:R-:W-:Y:S01]  /*15a0*/  IMAD.X R43, RZ, RZ, R9, P2 ;  /* 0x000000ffff2b7224 */ /* 0x000fe200010e0609 */
[----:B------:R-:W-:Y:S01]  /*15b0*/  CS2R R8, SRZ ;  /* 0x0000000000087805 */ /* 0x000fe2000001ff00 */
[----:B------:R-:W-:Y:S01]  /*15c0*/  IMAD.X R41, RZ, RZ, R7, P1 ;  /* 0x000000ffff297224 */ /* 0x000fe200008e0607 */
[----:B------:R-:W-:Y:S01]  /*15d0*/  CS2R R6, SRZ ;  /* 0x0000000000067805 */ /* 0x000fe2000001ff00 */
[----:B------:R-:W-:Y:S01]  /*15e0*/  IMAD.X R55, RZ, RZ, R5, P0 ;  /* 0x000000ffff377224 */ /* 0x000fe200000e0605 */
[----:B------:R-:W-:-:S02]  /*15f0*/  CS2R R4, SRZ ;  /* 0x0000000000047805 */ /* 0x000fc4000001ff00 */
[----:B------:R-:W-:Y:S01]  /*1600*/  CS2R R10, SRZ ;  /* 0x00000000000a7805 */ /* 0x000fe2000001ff00 */
[----:B------:R-:W-:Y:S01]  /*1610*/  IMAD.SHL.U32 R3, R3, 0x2, RZ ;  /* 0x0000000203037824 */ /* 0x000fe200078e00ff */
[----:B------:R1:W2:Y:S01]  /*1620*/  LDSM.16.M88.4 R12, [R60+UR16] ;  /* 0x000000103c0c783b */ /* 0x0002a20008000200 */
[----:B------:R-:W-:-:S03]  /*1630*/  IMAD.SHL.U32 R0, R0, 0x2, RZ ;  /* 0x0000000200007824 */ /* 0x000fc600078e00ff */
[----:B------:R1:W3:Y:S01]  /*1640*/  LDSM.16.M88.4 R16, [R58+UR16+0x4000] ;  /* 0x004000103a10783b */ /* 0x0002e20008000200 */
[----:B------:R-:W-:-:S04]  /*1650*/  DEPBAR.LE SB1, 0x0 ;  /* 0x000090000000791a */ /* 0x000fc80000000000 */
.L_x_0:
[----:B------:R-:W-:-:S01]  /*1660*/  LDSM.16.M88.4 R20, [R38+UR4] ;  /* 0x000000042614783b */ /* 0x000fc20008000200 */
[----:B--23--:R-:W-:Y:S01]  /*1670*/  HMMA.16816.F32.BF16 R4, R12, R16, R4 ;  /* 0x000000100c04723c */ /* 0x00cfe20000041804 */
[----:B------:R-:W-:Y:S02]  /*1680*/  UIADD3 UR14, UR14, 0x80, URZ ;  /* 0x000000800e0e7890 */ /* 0x000fe4000fffe03f */
[----:B------:R-:W2:Y:S01]  /*1690*/  LDSM.16.M88.4 R24, [R37+UR5] ;  /* 0x000000052518783b */ /* 0x000ea20008000200 */
[----:B------:R-:W-:Y:S02]  /*16a0*/  UIADD3 UR13, UR13, 0x1, URZ ;  /* 0x000000010d0d7890 */ /* 0x000fe4000fffe03f */
[----:B------:R-:W-:Y:S01]  /*16b0*/  HMMA.16816.F32.BF16 R8, R12, R18, R8 ;  /* 0x000000120c08723c */ /* 0x000fe20000041808 */
[----:B------:R-:W-:Y:S01]  /*16c0*/  LDSM.16.M88.4 R12, [R36+UR4] ;  /* 0x00000004240c783b */ /* 0x000fe20008000200 */
[----:B------:R-:W-:Y:S02]  /*16d0*/  UISETP.GE.U32.AND UP1, UPT, UR14, 0xa00, UPT ;  /* 0x00000a000e00788c */ /* 0x000fe4000bf26070 */
[----:B------:R-:W-:Y:S01]  /*16e0*/  UIADD3 UR12, UR12, 0x1, URZ ;  /* 0x000000010c0c7890 */ /* 0x000fe2000fffe03f */
[----:B------:R-:W3:Y:S01]  /*16f0*/  LDSM.16.M88.4 R16, [R35+UR5] ;  /* 0x000000052310783b */ /* 0x000ee20008000200 */
[----:B------:R-:W-:Y:S02]  /*1700*/  UISETP.GE.AND UP0, UPT, UR13, 0x4, UPT ;  /* 0x000000040d00788c */ /* 0x000fe4000bf06270 */
[----:B------:R-:W-:Y:S01]  /*1710*/  PLOP3.LUT P0, PT, PT, PT, UP1, 0x80, 0x0 ;  /* 0x000000000000781c */ /* 0x000fe20003f0f018 */
[----:B------:R-:W-:Y:S02]  /*1720*/  UISETP.GE.U32.AND UP1, UPT, UR14, 0xb80, UPT ;  /* 0x00000b800e00788c */ /* 0x000fe4000bf26070 */
[----:B------:R-:W-:Y:S02]  /*1730*/  USEL UR13, UR13, URZ, !UP0 ;  /* 0x0000003f0d0d7287 */ /* 0x000fe4000c000000 */
[----:B------:R-:W-:Y:S02]  /*1740*/  UISETP.GE.AND UP0, UPT, UR12, 0x4, UPT ;  /* 0x000000040c00788c */ /* 0x000fe4000bf06270 */
[----:B------:R-:W-:Y:S02]  /*1750*/  ULEA UR21, UR13, UR16, 0xc ;  /* 0x000000100d157291 */ /* 0x000fe4000f8e603f */
[----:B------:R-:W-:Y:S04]  /*1760*/  USEL UR12, UR12, URZ, !UP0 ;  /* 0x0000003f0c0c7287 */ /* 0x000fe8000c000000 */
[----:B------:R-:W-:-:S01]  /*1770*/  VIADD R69, R66, UR21 ;  /* 0x0000001542457c36 */ /* 0x000fc20008000000 */
[----:B--2---:R-:W-:Y:S06]  /*1780*/  HMMA.16816.F32.BF16 R4, R20, R24, R4 ;  /* 0x000000181404723c */ /* 0x004fec0000041804 */
[----:B------:R-:W-:Y:S01]  /*1790*/  HMMA.16816.F32.BF16 R8, R20, R26, R8 ;  /* 0x0000001a1408723c */ /* 0x000fe20000041808 */
[----:B------:R-:W-:Y:S04]  /*17a0*/  LDSM.16.M88.4 R20, [R34+UR4] ;  /* 0x000000042214783b */ /* 0x000fe80008000200 */
[----:B------:R-:W2:Y:S11]  /*17b0*/  LDSM.16.M88.4 R24, [R33+UR5] ;  /* 0x000000052118783b */ /* 0x000eb60008000200 */
[----:B------:R-:W-:-:S02]  /*17c0*/  @!UPT UIADD3 URZ, URZ, URZ, URZ ;  /* 0x0000003f3f3ff290 */ /* 0x000fc4000fffe03f */
[----:B---3--:R-:W-:Y:S06]  /*17d0*/  HMMA.16816.F32.BF16 R4, R12, R16, R4 ;  /* 0x000000100c04723c */ /* 0x008fec0000041804 */
[----:B------:R-:W-:Y:S01]  /*17e0*/  HMMA.16816.F32.BF16 R8, R12, R18, R8 ;  /* 0x000000120c08723c */ /* 0x000fe20000041808 */
[----:B------:R-:W-:Y:S04]  /*17f0*/  LDSM.16.M88.4 R12, [R32+UR4] ;  /* 0x00000004200c783b */ /* 0x000fe80008000200 */
[----:B------:R-:W3:Y:S11]  /*1800*/  LDSM.16.M88.4 R16, [R31+UR5] ;  /* 0x000000051f10783b */ /* 0x000ef60008000200 */
[----:B------:R-:W-:-:S02]  /*1810*/  @!UPT UIADD3 URZ, URZ, URZ, URZ ;  /* 0x0000003f3f3ff290 */ /* 0x000fc4000fffe03f */
        /* <DEDUP_REMOVED lines=12> */
[----:B------:R-:W-:Y:S01]  /*18e0*/  LDSM.16.M88.4 R20, [R2+UR4] ;  /* 0x000000040214783b */ /* 0x000fe20008000200 */
[----:B------:R-:W-:Y:S03]  /*18f0*/  ULEA UR4, UR12, UR16, 0xc ;  /* 0x000000100c047291 */ /* 0x000fe6000f8e603f */
[----:B------:R-:W2:Y:S01]  /*1900*/  LDSM.16.M88.4 R24, [R0+UR5] ;  /* 0x000000050018783b */ /* 0x000ea20008000200 */
[----:B------:R-:W-:Y:S01]  /*1910*/  ULEA UR5, UR12, UR15, 0xd ;  /* 0x0000000f0c057291 */ /* 0x000fe2000f8e683f */
[----:B------:R-:W-:-:S11]  /*1920*/  BAR.SYNC.DEFER_BLOCKING 0x0 ;  /* 0x0000000000007b1d */ /* 0x000fd60000010000 */
[----:B---3--:R-:W-:Y:S06]  /*1930*/  HMMA.16816.F32.BF16 R4, R12, R16, R4 ;  /* 0x000000100c04723c */ /* 0x008fec0000041804 */
[----:B------:R-:W-:Y:S11]  /*1940*/  HMMA.16816.F32.BF16 R8, R12, R18, R8 ;  /* 0x000000120c08723c */ /* 0x000ff60000041808 */
[----:B------:R-:W-:Y:S07]  /*1950*/  @!UPT UIADD3 URZ, URZ, URZ, URZ ;  /* 0x0000003f3f3ff290 */ /* 0x000fee000fffe03f */
[----:B--2---:R-:W-:Y:S05]  /*1960*/  HMMA.16816.F32.BF16 R4, R20, R24, R4 ;  /* 0x000000181404723c */ /* 0x004fea0000041804 */
[----:B------:R-:W-:Y:S01]  /*1970*/  IADD3 R12, P1, R56, UR10, RZ ;  /* 0x0000000a380c7c10 */ /* 0x000fe2000ff3e0ff */
[----:B------:R-:W-:Y:S01]  /*1980*/  VIADD R18, R68, UR21 ;  /* 0x0000001544127c36 */ /* 0x000fe20008000000 */
[----:B------:R-:W-:Y:S01]  /*1990*/  IADD3 R24, P2, R42, UR10, RZ ;  /* 0x0000000a2a187c10 */ /* 0x000fe2000ff5e0ff */
[----:B------:R-:W-:-:S01]  /*19a0*/  VIADD R17, R67, UR21 ;  /* 0x0000001543117c36 */ /* 0x000fc20008000000 */
[----:B------:R-:W-:Y:S05]  /*19b0*/  HMMA.16816.F32.BF16 R8, R20, R26, R8 ;  /* 0x0000001a1408723c */ /* 0x000fea0000041808 */
[----:B------:R-:W-:Y:S01]  /*19c0*/  IADD3.X R13, R55, UR9, RZ, P1, !PT ;  /* 0x00000009370d7c10 */ /* 0x000fe20008ffe4ff */
[C---:B------:R-:W-:Y:S01]  /*19d0*/  VIADD R25, R65.reuse, UR21 ;  /* 0x0000001541197c36 */ /* 0x040fe20008000000 */
[----:B------:R-:W-:Y:S01]  /*19e0*/  IADD3 R14, P1, R40, UR10, RZ ;  /* 0x0000000a280e7c10 */ /* 0x000fe2000ff3e0ff */
[----:B------:R-:W-:Y:S02]  /*19f0*/  ULEA UR21, UR13, UR15, 0xd ;  /* 0x0000000f0d157291 */ /* 0x000fe4000f8e683f */
[----:B------:R-:W-:Y:S01]  /*1a00*/  @!PT LDS RZ, [RZ] ;  /* 0x00000000fffff984 */ /* 0x000fe20000000800 */
[----:B------:R-:W-:Y:S01]  /*1a10*/  @!PT LDS RZ, [RZ] ;  /* 0x00000000fffff984 */ /* 0x000fe20000000800 */
[----:B------:R-:W-:Y:S01]  /*1a20*/  @!PT LDS RZ, [RZ] ;  /* 0x00000000fffff984 */ /* 0x000fe20000000800 */
[----:B------:R2:W-:Y:S01]  /*1a30*/  LDGSTS.E.BYPASS.LTC128B.128 [R18], desc[UR22][R12.64], !P0 ;  /* 0x000000000c127fae */ /* 0x0005e2000c101d56 */
[----:B------:R-:W-:Y:S02]  /*1a40*/  IADD3.X R15, R39, UR9, RZ, P1, !PT ;  /* 0x00000009270f7c10 */ /* 0x000fe40008ffe4ff */
[----:B------:R-:W-:Y:S01]  /*1a50*/  IADD3 R16, P1, R44, UR10, RZ ;  /* 0x0000000a2c107c10 */ /* 0x000fe2000ff3e0ff */
[----:B------:R3:W-:Y:S01]  /*1a60*/  LDGSTS.E.BYPASS.LTC128B.128 [R17], desc[UR22][R12.64], !P0 ;  /* 0x000000000c117fae */ /* 0x0007e2000c101d56 */
[----:B------:R-:W-:Y:S03]  /*1a70*/  VIADD R19, R68, UR21 ;  /* 0x0000001544137c36 */ /* 0x000fe60008000000 */
[----:B------:R4:W-:Y:S04]  /*1a80*/  LDGSTS.E.BYPASS.LTC128B.128 [R69], desc[UR22][R12.64], !P0 ;  /* 0x000000000c457fae */ /* 0x0009e8000c101d56 */
[----:B-1----:R1:W-:Y:S04]  /*1a90*/  LDGSTS.E.BYPASS.LTC128B.128 [R25], desc[UR22][R12.64], !P0 ;  /* 0x000000000c197fae */ /* 0x0023e8000c101d56 */
[----:B------:R-:W0:Y:S04]  /*1aa0*/  LDGDEPBAR ;  /* 0x00000000000079af */ /* 0x000e280000000000 */
[----:B------:R5:W-:Y:S01]  /*1ab0*/  LDGSTS.E.BYPASS.LTC128B.128 [R19], desc[UR22][R14.64], !P0 ;  /* 0x000000000e137fae */ /* 0x000be2000c101d56 */
[----:B--2---:R-:W-:Y:S01]  /*1ac0*/  VIADD R18, R65, UR21 ;  /* 0x0000001541127c36 */ /* 0x004fe20008000000 */
[----:B---3--:R-:W-:Y:S01]  /*1ad0*/  IADD3.X R17, R43, UR9, RZ, P1, !PT ;  /* 0x000000092b117c10 */ /* 0x008fe20008ffe4ff */
[----:B----4-:R-:W-:Y:S01]  /*1ae0*/  VIADD R69, R67, UR21 ;  /* 0x0000001543457c36 */ /* 0x010fe20008000000 */
[----:B-1----:R-:W-:Y:S05]  /*1af0*/  IADD3.X R25, R41, UR9, RZ, P2, !PT ;  /* 0x0000000929197c10 */ /* 0x002fea00097fe4ff */
[----:B------:R1:W-:Y:S01]  /*1b00*/  LDGSTS.E.BYPASS.LTC128B.128 [R69], desc[UR22][R24.64], !P0 ;  /* 0x0000000018457fae */ /* 0x0003e2000c101d56 */
[----:B-----5:R-:W-:Y:S04]  /*1b10*/  IADD3 R14, P2, R46, UR10, RZ ;  /* 0x0000000a2e0e7c10 */ /* 0x020fe8000ff5e0ff */
[----:B------:R-:W-:Y:S01]  /*1b20*/  IADD3.X R15, R45, UR9, RZ, P2, !PT ;  /* 0x000000092d0f7c10 */ /* 0x000fe200097fe4ff */
[----:B-1----:R-:W-:Y:S01]  /*1b30*/  VIADD R69, R66, UR21 ;  /* 0x0000001542457c36 */ /* 0x002fe20008000000 */
[----:B------:R-:W-:Y:S04]  /*1b40*/  IADD3 R24, P1, R48, UR10, RZ ;  /* 0x0000000a30187c10 */ /* 0x000fe8000ff3e0ff */
[----:B------:R1:W-:Y:S01]  /*1b50*/  LDGSTS.E.BYPASS.LTC128B.128 [R69], desc[UR22][R16.64], !P0 ;  /* 0x0000000010457fae */ /* 0x0003e2000c101d56 */
[----:B------:R-:W-:Y:S03]  /*1b60*/  IADD3.X R25, R47, UR9, RZ, P1, !PT ;  /* 0x000000092f197c10 */ /* 0x000fe60008ffe4ff */
[----:B------:R2:W-:Y:S01]  /*1b70*/  LDGSTS.E.BYPASS.LTC128B.128 [R18], desc[UR22][R14.64], !P0 ;  /* 0x000000000e127fae */ /* 0x0005e2000c101d56 */
[----:B-1----:R-:W-:Y:S01]  /*1b80*/  VIADD R69, R64, UR21 ;  /* 0x0000001540457c36 */ /* 0x002fe20008000000 */
[----:B------:R-:W-:Y:S02]  /*1b90*/  IADD3 R16, P3, R50, UR10, RZ ;  /* 0x0000000a32107c10 */ /* 0x000fe4000ff7e0ff */
[----:B--2---:R-:W-:Y:S02]  /*1ba0*/  IADD3 R18, P2, R52, UR10, RZ ;  /* 0x0000000a34127c10 */ /* 0x004fe4000ff5e0ff */
[----:B------:R1:W-:Y:S01]  /*1bb0*/  LDGSTS.E.BYPASS.LTC128B.128 [R69], desc[UR22][R24.64], !P0 ;  /* 0x0000000018457fae */ /* 0x0003e2000c101d56 */
[----:B------:R-:W-:Y:S02]  /*1bc0*/  IADD3.X R17, R49, UR9, RZ, P3, !PT ;  /* 0x0000000931117c10 */ /* 0x000fe40009ffe4ff */
[----:B------:R-:W-:Y:S01]  /*1bd0*/  IADD3 R14, P1, R54, UR10, RZ ;  /* 0x0000000a360e7c10 */ /* 0x000fe2000ff3e0ff */
[----:B------:R-:W-:Y:S01]  /*1be0*/  UIADD3 UR10, UP0, UR10, 0x100, URZ ;  /* 0x000001000a0a7890 */ /* 0x000fe2000ff1e03f */
[----:B------:R-:W-:Y:S02]  /*1bf0*/  IADD3.X R19, R51, UR9, RZ, P2, !PT ;  /* 0x0000000933137c10 */ /* 0x000fe400097fe4ff */
[----:B------:R-:W-:Y:S01]  /*1c00*/  IADD3.X R15, R53, UR9, RZ, P1, !PT ;  /* 0x00000009350f7c10 */ /* 0x000fe20008ffe4ff */
[----:B------:R-:W-:Y:S01]  /*1c10*/  UIADD3.X UR9, URZ, UR9, URZ, UP0, !UPT ;  /* 0x000000093f097290 */ /* 0x000fe200087fe43f */
[----:B-1----:R-:W-:Y:S05]  /*1c20*/  VIADD R69, R63, UR21 ;  /* 0x000000153f457c36 */ /* 0x002fea0008000000 */
[----:B------:R1:W-:Y:S02]  /*1c30*/  LDGSTS.E.BYPASS.LTC128B.128 [R69], desc[UR22][R16.64], !P0 ;  /* 0x0000000010457fae */ /* 0x0003e4000c101d56 */
[----:B-1----:R-:W-:Y:S02]  /*1c40*/  VIADD R17, R62, UR21 ;  /* 0x000000153e117c36 */ /* 0x002fe40008000000 */
[----:B------:R-:W-:Y:S03]  /*1c50*/  VIADD R69, R61, UR21 ;  /* 0x000000153d457c36 */ /* 0x000fe60008000000 */
[----:B------:R-:W-:Y:S04]  /*1c60*/  LDGSTS.E.BYPASS.LTC128B.128 [R17], desc[UR22][R18.64], !P0 ;  /* 0x0000000012117fae */ /* 0x000fe8000c101d56 */
[----:B------:R1:W-:Y:S01]  /*1c70*/  LDGSTS.E.BYPASS.LTC128B.128 [R69], desc[UR22][R14.64], !P0 ;  /* 0x000000000e457fae */ /* 0x0003e2000c101d56 */
[----:B------:R-:W-:Y:S03]  /*1c80*/  PLOP3.LUT P0, PT, PT, PT, UP1, 0x80, 0x0 ;  /* 0x000000000000781c */ /* 0x000fe60003f0f018 */
[----:B------:R-:W0:Y:S01]  /*1c90*/  LDGDEPBAR ;  /* 0x00000000000079af */ /* 0x000e220000000000 */
[----:B------:R-:W-:Y:S04]  /*1ca0*/  DEPBAR.LE SB0, 0x6 ;  /* 0x000081800000791a */ /* 0x000fe80000000000 */
[----:B------:R-:W-:Y:S06]  /*1cb0*/  BAR.SYNC.DEFER_BLOCKING 0x0 ;  /* 0x0000000000007b1d */ /* 0x000fec0000010000 */
[----:B-1----:R2:W3:Y:S04]  /*1cc0*/  LDSM.16.M88.4 R12, [R60+UR4] ;  /* 0x000000043c0c783b */ /* 0x0024e80008000200 */
[----:B------:R2:W3:Y:S01]  /*1cd0*/  LDSM.16.M88.4 R16, [R58+UR5] ;  /* 0x000000053a10783b */ /* 0x0004e20008000200 */
[----:B------:R-:W-:Y:S08]  /*1ce0*/  @!P0 BRA `(.L_x_0) ;  /* 0xfffffff8005c8947 */ /* 0x000ff0000383ffff */
[----:B------:R-:W-:Y:S01]  /*1cf0*/  IABS R0, UR11 ;  /* 0x0000000b00007c13 */ /* 0x000fe20008000000 */
[----:B------:R-:W-:Y:S01]  /*1d00*/  UISETP.GE.AND UP1, UPT, UR11, URZ, UPT ;  /* 0x0000003f0b00728c */ /* 0x000fe2000bf26270 */
[----:B------:R-:W-:-:S04]  /*1d10*/  DEPBAR.LE SB0, 0x0 ;  /* 0x000080000000791a */ /* 0x000fc80000000000 */
[----:B------:R-:W-:Y:S01]  /*1d20*/  R2UR UR4, R0 ;  /* 0x00000000000472ca */ /* 0x000fe200000e0000 */
[----:B---3--:R-:W1:Y:S01]  /*1d30*/  LDC.64 R14, c[0x0][0x220] ;  /* 0x00008800ff0e7b82 */ /* 0x008e620000000a00 */
[C---:B------:R-:W-:Y:S02]  /*1d40*/  LOP3.LUT R2, R57.reuse, 0x1f, RZ, 0xc0, !PT ;  /* 0x0000001f39027812 */ /* 0x040fe400078ec0ff */
[C---:B------:R-:W-:Y:S01]  /*1d50*/  LOP3.LUT R3, R57.reuse, 0x3, RZ, 0xc0, !PT ;  /* 0x0000000339037812 */ /* 0x040fe200078ec0ff */
[----:B------:R-:W-:Y:S01]  /*1d60*/  IMAD.SHL.U32 R57, R57, 0x8, RZ ;  /* 0x0000000839397824 */ /* 0x000fe200078e00ff */
[----:B------:R-:W-:Y:S02]  /*1d70*/  LOP3.LUT R0, R59, 0x8, RZ, 0xc0, !PT ;  /* 0x000000083b007812 */ /* 0x000fe400078ec0ff */
[----:B------:R-:W-:Y:S02]  /*1d80*/  SHF.R.U32.HI R2, RZ, 0x2, R2 ;  /* 0x00000002ff027819 */ /* 0x000fe40000011602 */
[----:B------:R-:W-:Y:S01]  /*1d90*/  F2FP.BF16.F32.PACK_AB R4, R5, R4 ;  /* 0x000000040504723e */ /* 0x000fe200000010ff */
[----:B------:R-:W-:Y:S01]  /*1da0*/  IMAD R13, R3, 0x2, R0 ;  /* 0x00000002030d7824 */ /* 0x000fe200078e0200 */
[----:B------:R-:W-:Y:S01]  /*1db0*/  F2FP.BF16.F32.PACK_AB R6, R7, R6 ;  /* 0x000000060706723e */ /* 0x000fe200000010ff */
[----:B------:R-:W-:Y:S01]  /*1dc0*/  UIMAD.WIDE.U32 UR12, UR19, UR4, URZ ;  /* 0x00000004130c72a5 */ /* 0x000fe2000f8e003f */
[----:B------:R-:W-:Y:S01]  /*1dd0*/  F2FP.BF16.F32.PACK_AB R8, R9, R8 ;  /* 0x000000080908723e */ /* 0x000fe200000010ff */
[----:B------:R-:W-:Y:S01]  /*1de0*/  IMAD R13, R2, 0x28, R13 ;  /* 0x00000028020d7824 */ /* 0x000fe200078e020d */
[----:B------:R-:W-:-:S02]  /*1df0*/  F2FP.BF16.F32.PACK_AB R10, R11, R10 ;  /* 0x0000000a0b0a723e */ /* 0x000fc400000010ff */
[----:B------:R-:W-:Y:S02]  /*1e00*/  LOP3.LUT R2, R2, 0x8, R59, 0xf8, !PT ;  /* 0x0000000802027812 */ /* 0x000fe400078ef83b */
[----:B------:R-:W-:Y:S01]  /*1e10*/  UMOV UR5, UR13 ;  /* 0x0000000d00057c82 */ /* 0x000fe20008000000 */
[----:B------:R-:W-:Y:S01]  /*1e20*/  LEA R13, R13, UR16, 0x1 ;  /* 0x000000100d0d7c11 */ /* 0x000fe2000f8e08ff */
[----:B------:R-:W-:Y:S01]  /*1e30*/  UIMAD UR4, UR5, UR7, UR4 ;  /* 0x00000007050472a4 */ /* 0x000fe2000f8e0204 */
[----:B------:R-:W-:Y:S01]  /*1e40*/  BAR.SYNC.DEFER_BLOCKING 0x0 ;  /* 0x0000000000007b1d */ /* 0x000fe20000010000 */
[----:B------:R-:W-:Y:S02]  /*1e50*/  LOP3.LUT R59, R59, 0xf, RZ, 0xc0, !PT ;  /* 0x0000000f3b3b7812 */ /* 0x000fe400078ec0ff */
[----:B------:R-:W-:-:S11]  /*1e60*/  UISETP.GT.U32.AND UP0, UPT, UR8, UR4, UPT ;  /* 0x000000040800728c */ /* 0x000fd6000bf04070 */
[----:B------:R-:W-:-:S04]  /*1e70*/  @!UP0 UIADD3 UR4, UR4, -UR8, URZ ;  /* 0x8000000804048290 */ /* 0x000fc8000fffe03f */
[----:B------:R-:W-:Y:S01]  /*1e80*/  UISETP.GT.U32.AND UP0, UPT, UR8, UR4, UPT ;  /* 0x000000040800728c */ /* 0x000fe2000bf04070 */
[----:B------:R3:W-:Y:S04]  /*1e90*/  STS [R13], R4 ;  /* 0x000000040d007388 */ /* 0x0007e80000000800 */
[----:B------:R4:W-:Y:S06]  /*1ea0*/  STS [R13+0x280], R6 ;  /* 0x000280060d007388 */ /* 0x0009ec0000000800 */
[----:B------:R-:W-:-:S02]  /*1eb0*/  @!UP0 UIADD3 UR4, UR4, -UR8, URZ ;  /* 0x8000000804048290 */ /* 0x000fc4000fffe03f */
[----:B------:R-:W-:Y:S01]  /*1ec0*/  UISETP.NE.AND UP0, UPT, UR18, URZ, UPT ;  /* 0x0000003f1200728c */ /* 0x000fe2000bf05270 */
[----:B------:R4:W-:Y:S01]  /*1ed0*/  STS [R13+0x20], R8 ;  /* 0x000020080d007388 */ /* 0x0009e20000000800 */
[----:B------:R-:W-:-:S03]  /*1ee0*/  @!UP1 UIADD3 UR4, -UR4, URZ, URZ ;  /* 0x0000003f04049290 */ /* 0x000fc6000fffe13f */
[----:B------:R4:W-:Y:S01]  /*1ef0*/  STS [R13+0x2a0], R10 ;  /* 0x0002a00a0d007388 */ /* 0x0009e20000000800 */
[----:B------:R-:W-:-:S04]  /*1f00*/  USEL UR4, UR17, UR4, !UP0 ;  /* 0x0000000411047287 */ /* 0x000fc8000c000000 */
[----:B------:R-:W-:-:S06]  /*1f10*/  ULEA UR4, UR20, UR4, 0x3 ;  /* 0x0000000414047291 */ /* 0x000fcc000f8e183f */
[----:B------:R-:W-:Y:S02]  /*1f20*/  IMAD.U32 R0, RZ, RZ, UR4 ;  /* 0x00000004ff007e24 */ /* 0x000fe4000f8e00ff */
[----:B---3--:R-:W-:Y:S02]  /*1f30*/  IMAD.U32 R4, RZ, RZ, UR6 ;  /* 0x00000006ff047e24 */ /* 0x008fe4000f8e00ff */
[----:B------:R-:W-:-:S03]  /*1f40*/  IMAD R0, R0, 0x10, R59 ;  /* 0x0000001000007824 */ /* 0x000fc600078e023b */
[----:B------:R-:W-:Y:S01]  /*1f50*/  LOP3.LUT R57, R4, 0x18, R57, 0xf8, !PT ;  /* 0x0000001804397812 */ /* 0x000fe200078ef839 */
[----:B------:R-:W-:Y:S01]  /*1f60*/  BAR.SYNC.DEFER_BLOCKING 0x0 ;  /* 0x0000000000007b1d */ /* 0x000fe20000010000 */
[----:B------:R-:W-:Y:S01]  /*1f70*/  ISETP.GE.AND P0, PT, R0, 0x1, PT ;  /* 0x000000010000780c */ /* 0x000fe20003f06270 */
[----:B------:R-:W-:Y:S02]  /*1f80*/  IMAD R0, R2, 0x5, R3 ;  /* 0x0000000502007824 */ /* 0x000fe400078e0203 */
[C---:B-1----:R-:W-:Y:S01]  /*1f90*/  IMAD.WIDE R14, R57.reuse, 0x2, R14 ;  /* 0x00000002390e7825 */ /* 0x042fe200078e020e */
[----:B------:R-:W-:-:S03]  /*1fa0*/  ISETP.LT.AND P0, PT, R57, 0xc00, !P0 ;  /* 0x00000c003900780c */ /* 0x000fc60004701270 */
[----:B------:R-:W-:-:S05]  /*1fb0*/  IMAD.SHL.U32 R0, R0, 0x8, RZ ;  /* 0x0000000800007824 */ /* 0x000fca00078e00ff */
[----:B------:R-:W-:-:S05]  /*1fc0*/  LEA R0, R0, UR16, 0x1 ;  /* 0x0000001000007c11 */ /* 0x000fca000f8e08ff */
[----:B----4-:R-:W-:Y:S05]  /*1fd0*/  @!P0 EXIT ;  /* 0x000000000000894d */ /* 0x010fea0003800000 */
[----:B------:R-:W1:Y:S04]  /*1fe0*/  LDS.128 R4, [R0] ;  /* 0x0000000000047984 */ /* 0x000e680000000c00 */
[----:B-1----:R-:W-:Y:S01]  /*1ff0*/  STG.E.128 desc[UR22][R14.64], R4 ;  /* 0x000000040e007986 */ /* 0x002fe2000c101d16 */
[----:B------:R-:W-:Y:S05]  /*2000*/  EXIT ;  /* 0x000000000000794d */ /* 0x000fea0003800000 */
.L_x_1:
[----:B------:R-:W-:-:S00]  /*2010*/  BRA `(.L_x_1) ;  /* 0xfffffffc00fc7947 */ /* 0x000fc0000383ffff */
[----:B------:R-:W-:-:S00]  /*2020*/  NOP ;  /* 0x0000000000007918 */ /* 0x000fc00000000000 */
        /* <DEDUP_REMOVED lines=13> */
.L_x_2:


//--------------------- .nv.shared.triton_mm      --------------------------
	.section	.nv.shared.triton_mm,"aw",@nobits
	.sectionflags	@""
	.align	16
	.zero		1024


//--------------------- .nv.constant0.triton_mm   --------------------------
	.section	.nv.constant0.triton_mm,"a",@progbits
	.sectionflags	@""
	.align	4
.nv.constant0.triton_mm:
	.zero		552
